// auto-generated by cutlass_sweep.gemm — config: {"arch": "sm_100", "cluster_m": 2, "cluster_n": 1, "dtype": "fp16", "dtype_b": "fp16", "layout": "nt", "stages": 0, "tile_k": 128, "tile_m": 256, "tile_n": 96}
#include "cutlass/cutlass.h"
#include "cutlass/gemm/collective/collective_builder.hpp"
#include "cutlass/gemm/device/gemm_universal_adapter.h"
#include "cutlass/gemm/kernel/gemm_universal.hpp"
#include "cutlass/epilogue/collective/collective_builder.hpp"

using ElemA = cutlass::half_t;
using ElemB = cutlass::half_t;
using ElemCD = cutlass::half_t;
using Acc  = float;
using TileShape    = cute::Shape<cute::_256, cute::_96, cute::_128>;
using ClusterShape = cute::Shape<cute::_2, cute::_1, cute::_1>;

using CollectiveEpilogue = typename cutlass::epilogue::collective::CollectiveBuilder<
    cutlass::arch::Sm100, cutlass::arch::OpClassTensorOp,
    TileShape, ClusterShape,
    cutlass::epilogue::collective::EpilogueTileAuto,
    Acc, Acc,
    ElemCD, cutlass::layout::RowMajor, 128 / cutlass::sizeof_bits<ElemCD>::value,
    ElemCD, cutlass::layout::RowMajor, 128 / cutlass::sizeof_bits<ElemCD>::value,
    cutlass::epilogue::collective::EpilogueScheduleAuto
  >::CollectiveOp;

using CollectiveMainloop = typename cutlass::gemm::collective::CollectiveBuilder<
    cutlass::arch::Sm100, cutlass::arch::OpClassTensorOp,
    ElemA, cutlass::layout::RowMajor, 128 / cutlass::sizeof_bits<ElemA>::value,
    ElemB, cutlass::layout::ColumnMajor, 128 / cutlass::sizeof_bits<ElemB>::value,
    Acc,
    TileShape, ClusterShape,
    cutlass::gemm::collective::StageCountAutoCarveout<static_cast<int>(sizeof(typename CollectiveEpilogue::SharedStorage))>,
    cutlass::gemm::collective::KernelScheduleAuto
  >::CollectiveOp;

using GemmKernel = cutlass::gemm::kernel::GemmUniversal<
    cute::Shape<int,int,int,int>,
    CollectiveMainloop,
    CollectiveEpilogue
>;
using Gemm = cutlass::gemm::device::GemmUniversalAdapter<GemmKernel>;

// Force the device kernel symbol into the cubin without needing a host main.
auto* _anchor = &cutlass::device_kernel<GemmKernel>;


// ===== COMPILED SASS (sm_100a) =====

	.target	sm_100a

	.elftype	@"ET_EXEC"


//--------------------- .note.nv.tkinfo           --------------------------
	.section	.note.nv.tkinfo,"",@"SHT_NOTE"
	.sectionflags	@"SHF_NOTE_NV_TKINFO"
	.tkinfo
        /*0018*/ 	.word	0x00000002
        /*0030*/ 	.string	""
        /*0030*/ 	.string	"ptxas"
        /*0030*/ 	.string	"Cuda compilation tools, release 13.0, V13.0.88"
        /*0030*/ 	.string	"Build cuda_13.0.r13.0/compiler.36424714_0"
        /*0030*/ 	.string	"-arch sm_100a -m 64 "



//--------------------- .note.nv.cuinfo           --------------------------
	.section	.note.nv.cuinfo,"",@"SHT_NOTE"
	.sectionflags	@"SHF_NOTE_NV_CUINFO"
        /*0018*/ 	.short	0x0002
        /*001a*/ 	.short	0x0064
        /*001c*/ 	.short	0x0082
	.zero		2


//--------------------- .nv.info                  --------------------------
	.section	.nv.info,"",@"SHT_CUDA_INFO"
	.align	4


	//----- nvinfo : EIATTR_REGCOUNT
	.align		4
        /*0000*/ 	.byte	0x04, 0x2f
        /*0002*/ 	.short	(.L_19 - .L_18)
	.align		4
.L_18:
        /*0004*/ 	.word	index@(_ZN7cutlass13device_kernelINS_4gemm6kernel13GemmUniversalIN4cute5tupleIJiiiiEEENS1_10collective13CollectiveMmaINS1_35MainloopSm100TmaUmmaWarpSpecializedILi4ELi2ELi4ENS5_IJNS4_1CILi2EEENSA_ILi1EEESC_EEEEENS5_IJNSA_ILi256EEENSA_ILi96EEENSA_ILi128EEEEEENS_6half_tENS5_IJlSC_lEEESJ_SK_NS4_8TiledMMAINS4_8MMA_AtomIJNS4_26SM100_MMA_F16BF16_2x1SM_SSISJ_SJ_fLi256ELi96ELNS4_4UMMA5MajorE0ELSP_0ELNSO_7ScaleInE0ELSQ_0EEEEEENS4_6LayoutINS5_IJSC_SC_SC_EEENS5_IJNSA_ILi0EEESV_SV_EEEEENS5_IJNS4_10UnderscoreESY_SY_EEEEENS4_18SM100_TMA_2SM_LOADENS4_14ComposedLayoutINS4_7SwizzleILi3ELi4ELi3EEENS4_18smem_ptr_flag_bitsILi16EEENST_INS5_IJNSA_ILi8EEENSA_ILi64EEEEEENS5_IJS18_SC_EEEEEEEvNS4_8identityES11_S1C_vS1D_EENS_8epilogue10collective18CollectiveEpilogueINS1F_23Sm100TmaWarpSpecializedILi3ELi2ELi32ELb1ELb0EEEJNS5_IJSH_SG_SH_EEENS5_IJNST_ISH_SC_EENST_INSA_ILi32EEESC_EEEEESJ_SK_SJ_SK_NS1F_6fusion15FusionCallbacksIS1J_NS1P_17LinearCombinationISJ_fSJ_fLNS_15FloatRoundStyleE2EEES1K_S1O_JEEENS4_5SM1004TMEM4LOAD26SM100_TMEM_LOAD_32dp32b32xENS4_13SM90_TMA_LOADENS12_INS13_ILi2ELi4ELi3EEES16_NST_INS5_IJS17_S1M_EEENS5_IJS1M_SC_EEEEEEENS4_39AutoVectorizingCopyWithAssumedAlignmentILi128EEENS4_14SM90_TMA_STOREES24_S26_S26_EEEvvEEEEvNT_6ParamsE)
        /*0008*/ 	.word	0x00000073


	//----- nvinfo : EIATTR_FRAME_SIZE
	.align		4
.L_19:
        /*000c*/ 	.byte	0x04, 0x11
        /*000e*/ 	.short	(.L_21 - .L_20)
	.align		4
.L_20:
        /*0010*/ 	.word	index@($__internal_2_$__cuda_sm10x_tcgen05_guardrail_trap_unallocated_columns_being_dealloced)
        /*0014*/ 	.word	0x00000000


	//----- nvinfo : EIATTR_FRAME_SIZE
	.align		4
.L_21:
        /*0018*/ 	.byte	0x04, 0x11
        /*001a*/ 	.short	(.L_23 - .L_22)
	.align		4
.L_22:
        /*001c*/ 	.word	index@($__internal_1_$__cuda_sm10x_tcgen05_guardrail_trap_phase_invalid_during_alloc)
        /*0020*/ 	.word	0x00000000


	//----- nvinfo : EIATTR_FRAME_SIZE
	.align		4
.L_23:
        /*0024*/ 	.byte	0x04, 0x11
        /*0026*/ 	.short	(.L_25 - .L_24)
	.align		4
.L_24:
        /*0028*/ 	.word	index@($__internal_0_$__cuda_sm10x_tcgen05_guardrail_trap_col_being_dealloced_not_returned_by_alloc)
        /*002c*/ 	.word	0x00000000


	//----- nvinfo : EIATTR_FRAME_SIZE
	.align		4
.L_25:
        /*0030*/ 	.byte	0x04, 0x11
        /*0032*/ 	.short	(.L_27 - .L_26)
	.align		4
.L_26:
        /*0034*/ 	.word	index@(_ZN7cutlass13device_kernelINS_4gemm6kernel13GemmUniversalIN4cute5tupleIJiiiiEEENS1_10collective13CollectiveMmaINS1_35MainloopSm100TmaUmmaWarpSpecializedILi4ELi2ELi4ENS5_IJNS4_1CILi2EEENSA_ILi1EEESC_EEEEENS5_IJNSA_ILi256EEENSA_ILi96EEENSA_ILi128EEEEEENS_6half_tENS5_IJlSC_lEEESJ_SK_NS4_8TiledMMAINS4_8MMA_AtomIJNS4_26SM100_MMA_F16BF16_2x1SM_SSISJ_SJ_fLi256ELi96ELNS4_4UMMA5MajorE0ELSP_0ELNSO_7ScaleInE0ELSQ_0EEEEEENS4_6LayoutINS5_IJSC_SC_SC_EEENS5_IJNSA_ILi0EEESV_SV_EEEEENS5_IJNS4_10UnderscoreESY_SY_EEEEENS4_18SM100_TMA_2SM_LOADENS4_14ComposedLayoutINS4_7SwizzleILi3ELi4ELi3EEENS4_18smem_ptr_flag_bitsILi16EEENST_INS5_IJNSA_ILi8EEENSA_ILi64EEEEEENS5_IJS18_SC_EEEEEEEvNS4_8identityES11_S1C_vS1D_EENS_8epilogue10collective18CollectiveEpilogueINS1F_23Sm100TmaWarpSpecializedILi3ELi2ELi32ELb1ELb0EEEJNS5_IJSH_SG_SH_EEENS5_IJNST_ISH_SC_EENST_INSA_ILi32EEESC_EEEEESJ_SK_SJ_SK_NS1F_6fusion15FusionCallbacksIS1J_NS1P_17LinearCombinationISJ_fSJ_fLNS_15FloatRoundStyleE2EEES1K_S1O_JEEENS4_5SM1004TMEM4LOAD26SM100_TMEM_LOAD_32dp32b32xENS4_13SM90_TMA_LOADENS12_INS13_ILi2ELi4ELi3EEES16_NST_INS5_IJS17_S1M_EEENS5_IJS1M_SC_EEEEEEENS4_39AutoVectorizingCopyWithAssumedAlignmentILi128EEENS4_14SM90_TMA_STOREES24_S26_S26_EEEvvEEEEvNT_6ParamsE)
        /*0038*/ 	.word	0x00000000


	//----- nvinfo : EIATTR_MIN_STACK_SIZE
	.align		4
.L_27:
        /*003c*/ 	.byte	0x04, 0x12
        /*003e*/ 	.short	(.L_29 - .L_28)
	.align		4
.L_28:
        /*0040*/ 	.word	index@(_ZN7cutlass13device_kernelINS_4gemm6kernel13GemmUniversalIN4cute5tupleIJiiiiEEENS1_10collective13CollectiveMmaINS1_35MainloopSm100TmaUmmaWarpSpecializedILi4ELi2ELi4ENS5_IJNS4_1CILi2EEENSA_ILi1EEESC_EEEEENS5_IJNSA_ILi256EEENSA_ILi96EEENSA_ILi128EEEEEENS_6half_tENS5_IJlSC_lEEESJ_SK_NS4_8TiledMMAINS4_8MMA_AtomIJNS4_26SM100_MMA_F16BF16_2x1SM_SSISJ_SJ_fLi256ELi96ELNS4_4UMMA5MajorE0ELSP_0ELNSO_7ScaleInE0ELSQ_0EEEEEENS4_6LayoutINS5_IJSC_SC_SC_EEENS5_IJNSA_ILi0EEESV_SV_EEEEENS5_IJNS4_10UnderscoreESY_SY_EEEEENS4_18SM100_TMA_2SM_LOADENS4_14ComposedLayoutINS4_7SwizzleILi3ELi4ELi3EEENS4_18smem_ptr_flag_bitsILi16EEENST_INS5_IJNSA_ILi8EEENSA_ILi64EEEEEENS5_IJS18_SC_EEEEEEEvNS4_8identityES11_S1C_vS1D_EENS_8epilogue10collective18CollectiveEpilogueINS1F_23Sm100TmaWarpSpecializedILi3ELi2ELi32ELb1ELb0EEEJNS5_IJSH_SG_SH_EEENS5_IJNST_ISH_SC_EENST_INSA_ILi32EEESC_EEEEESJ_SK_SJ_SK_NS1F_6fusion15FusionCallbacksIS1J_NS1P_17LinearCombinationISJ_fSJ_fLNS_15FloatRoundStyleE2EEES1K_S1O_JEEENS4_5SM1004TMEM4LOAD26SM100_TMEM_LOAD_32dp32b32xENS4_13SM90_TMA_LOADENS12_INS13_ILi2ELi4ELi3EEES16_NST_INS5_IJS17_S1M_EEENS5_IJS1M_SC_EEEEEEENS4_39AutoVectorizingCopyWithAssumedAlignmentILi128EEENS4_14SM90_TMA_STOREES24_S26_S26_EEEvvEEEEvNT_6ParamsE)
        /*0044*/ 	.word	0x00000000
.L_29:


//--------------------- .nv.compat                --------------------------
	.section	.nv.compat,"",@"SHT_CUDA_COMPAT_INFO"
	.align	4
        /*0000*/ 	.byte	0x02, 0x09, 0x01, 0x00, 0x02, 0x02, 0x02, 0x00, 0x02, 0x05, 0x05, 0x00, 0x03, 0x07, 0x01, 0x01
        /*0010*/ 	.byte	0x02, 0x03, 0x01, 0x00, 0x02, 0x06, 0x01, 0x00, 0x04, 0x0b, 0x08, 0x00, 0x09, 0x00, 0x00, 0x00
        /*0020*/ 	.byte	0x00, 0x00, 0x00, 0x00


//--------------------- .nv.info._ZN7cutlass13device_kernelINS_4gemm6kernel13GemmUniversalIN4cute5tupleIJiiiiEEENS1_10collective13CollectiveMmaINS1_35MainloopSm100TmaUmmaWarpSpecializedILi4ELi2ELi4ENS5_IJNS4_1CILi2EEENSA_ILi1EEESC_EEEEENS5_IJNSA_ILi256EEENSA_ILi96EEENSA_ILi128EEEEEENS_6half_tENS5_IJlSC_lEEESJ_SK_NS4_8TiledMMAINS4_8MMA_AtomIJNS4_26SM100_MMA_F16BF16_2x1SM_SSISJ_SJ_fLi256ELi96ELNS4_4UMMA5MajorE0ELSP_0ELNSO_7ScaleInE0ELSQ_0EEEEEENS4_6LayoutINS5_IJSC_SC_SC_EEENS5_IJNSA_ILi0EEESV_SV_EEEEENS5_IJNS4_10UnderscoreESY_SY_EEEEENS4_18SM100_TMA_2SM_LOADENS4_14ComposedLayoutINS4_7SwizzleILi3ELi4ELi3EEENS4_18smem_ptr_flag_bitsILi16EEENST_INS5_IJNSA_ILi8EEENSA_ILi64EEEEEENS5_IJS18_SC_EEEEEEEvNS4_8identityES11_S1C_vS1D_EENS_8epilogue10collective18CollectiveEpilogueINS1F_23Sm100TmaWarpSpecializedILi3ELi2ELi32ELb1ELb0EEEJNS5_IJSH_SG_SH_EEENS5_IJNST_ISH_SC_EENST_INSA_ILi32EEESC_EEEEESJ_SK_SJ_SK_NS1F_6fusion15FusionCallbacksIS1J_NS1P_17LinearCombinationISJ_fSJ_fLNS_15FloatRoundStyleE2EEES1K_S1O_JEEENS4_5SM1004TMEM4LOAD26SM100_TMEM_LOAD_32dp32b32xENS4_13SM90_TMA_LOADENS12_INS13_ILi2ELi4ELi3EEES16_NST_INS5_IJS17_S1M_EEENS5_IJS1M_SC_EEEEEEENS4_39AutoVectorizingCopyWithAssumedAlignmentILi128EEENS4_14SM90_TMA_STOREES24_S26_S26_EEEvvEEEEvNT_6ParamsE --------------------------
	.section	.nv.info._ZN7cutlass13device_kernelINS_4gemm6kernel13GemmUniversalIN4cute5tupleIJiiiiEEENS1_10collective13CollectiveMmaINS1_35MainloopSm100TmaUmmaWarpSpecializedILi4ELi2ELi4ENS5_IJNS4_1CILi2EEENSA_ILi1EEESC_EEEEENS5_IJNSA_ILi256EEENSA_ILi96EEENSA_ILi128EEEEEENS_6half_tENS5_IJlSC_lEEESJ_SK_NS4_8TiledMMAINS4_8MMA_AtomIJNS4_26SM100_MMA_F16BF16_2x1SM_SSISJ_SJ_fLi256ELi96ELNS4_4UMMA5MajorE0ELSP_0ELNSO_7ScaleInE0ELSQ_0EEEEEENS4_6LayoutINS5_IJSC_SC_SC_EEENS5_IJNSA_ILi0EEESV_SV_EEEEENS5_IJNS4_10UnderscoreESY_SY_EEEEENS4_18SM100_TMA_2SM_LOADENS4_14ComposedLayoutINS4_7SwizzleILi3ELi4ELi3EEENS4_18smem_ptr_flag_bitsILi16EEENST_INS5_IJNSA_ILi8EEENSA_ILi64EEEEEENS5_IJS18_SC_EEEEEEEvNS4_8identityES11_S1C_vS1D_EENS_8epilogue10collective18CollectiveEpilogueINS1F_23Sm100TmaWarpSpecializedILi3ELi2ELi32ELb1ELb0EEEJNS5_IJSH_SG_SH_EEENS5_IJNST_ISH_SC_EENST_INSA_ILi32EEESC_EEEEESJ_SK_SJ_SK_NS1F_6fusion15FusionCallbacksIS1J_NS1P_17LinearCombinationISJ_fSJ_fLNS_15FloatRoundStyleE2EEES1K_S1O_JEEENS4_5SM1004TMEM4LOAD26SM100_TMEM_LOAD_32dp32b32xENS4_13SM90_TMA_LOADENS12_INS13_ILi2ELi4ELi3EEES16_NST_INS5_IJS17_S1M_EEENS5_IJS1M_SC_EEEEEEENS4_39AutoVectorizingCopyWithAssumedAlignmentILi128EEENS4_14SM90_TMA_STOREES24_S26_S26_EEEvvEEEEvNT_6ParamsE,"",@"SHT_CUDA_INFO"
	.sectionflags	@""
	.align	4


	//----- nvinfo : EIATTR_CUDA_API_VERSION
	.align		4
        /*0000*/ 	.byte	0x04, 0x37
        /*0002*/ 	.short	(.L_31 - .L_30)
.L_30:
        /*0004*/ 	.word	0x00000082


	//----- nvinfo : EIATTR_KPARAM_INFO
	.align		4
.L_31:
        /*0008*/ 	.byte	0x04, 0x17
        /*000a*/ 	.short	(.L_33 - .L_32)
.L_32:
        /*000c*/ 	.word	0x00000000
        /*0010*/ 	.short	0x0000
        /*0012*/ 	.short	0x0000
        /*0014*/ 	.byte	0x00, 0xf0, 0x01, 0x20


	//----- nvinfo : EIATTR_AT_ENTRY_FRAGMENTS
	.align		4
.L_33:
        /*0018*/ 	.byte	0x04, 0x4f
        /*001a*/ 	.short	(.L_35 - .L_34)


	//   ....[0]....
.L_34:
        /*001c*/ 	.word	0x00000007


	//----- nvinfo : EIATTR_RESERVED_SMEM_USED
	.align		4
.L_35:
        /*0020*/ 	.byte	0x01, 0x41
	.zero		2


	//----- nvinfo : EIATTR_SPARSE_MMA_MASK
	.align		4
        /*0024*/ 	.byte	0x03, 0x50
        /*0026*/ 	.short	0x0000


	//----- nvinfo : EIATTR_TCGEN05_2CTA_USED
	.align		4
        /*0028*/ 	.byte	0x01, 0x52
	.zero		2


	//----- nvinfo : EIATTR_MAXREG_COUNT
	.align		4
        /*002c*/ 	.byte	0x03, 0x1b
        /*002e*/ 	.short	0x00ff


	//----- nvinfo : EIATTR_NUM_BARRIERS
	.align		4
        /*0030*/ 	.byte	0x02, 0x4c
        /*0032*/ 	.byte	0x07
	.zero		1


	//----- nvinfo : EIATTR_EXTERNS
	.align		4
        /*0034*/ 	.byte	0x04, 0x0f
        /*0036*/ 	.short	(.L_37 - .L_36)


	//   ....[0]....
	.align		4
.L_36:
        /*0038*/ 	.word	index@(__assertfail)


	//----- nvinfo : EIATTR_MERCURY_ISA_VERSION
	.align		4
.L_37:
        /*003c*/ 	.byte	0x03, 0x5f
        /*003e*/ 	.short	0x0101


	//----- nvinfo : EIATTR_INT_WARP_WIDE_INSTR_OFFSETS
	.align		4
        /*0040*/ 	.byte	0x04, 0x31
        /*0042*/ 	.short	(.L_39 - .L_38)


	//   ....[0]....
.L_38:
        /*0044*/ 	.word	0x00000cf0


	//   ....[1]....
        /*0048*/ 	.word	0x00000d90


	//   ....[2]....
        /*004c*/ 	.word	0x00002240


	//   ....[3]....
        /*0050*/ 	.word	0x000042d0


	//   ....[4]....
        /*0054*/ 	.word	0x00004300


	//   ....[5]....
        /*0058*/ 	.word	0x00004350


	//   ....[6]....
        /*005c*/ 	.word	0x00004c60


	//   ....[7]....
        /*0060*/ 	.word	0x00004cc0


	//   ....[8]....
        /*0064*/ 	.word	0x00004dc0


	//   ....[9]....
        /*0068*/ 	.word	0x00004e50


	//   ....[10]....
        /*006c*/ 	.word	0x00005020


	//   ....[11]....
        /*0070*/ 	.word	0x00005180


	//----- nvinfo : EIATTR_COOP_GROUP_MASK_REGIDS
	.align		4
.L_39:
        /*0074*/ 	.byte	0x04, 0x29
        /*0076*/ 	.short	(.L_41 - .L_40)


	//   ....[0]....
.L_40:
        /*0078*/ 	.word	0xffffffff


	//   ....[1]....
        /*007c*/ 	.word	0xffffffff


	//   ....[2]....
        /*0080*/ 	.word	0xffffffff


	//   ....[3]....
        /*0084*/ 	.word	0xffffffff


	//   ....[4]....
        /*0088*/ 	.word	0xffffffff


	//   ....[5]....
        /*008c*/ 	.word	0xffffffff


	//   ....[6]....
        /*0090*/ 	.word	0xffffffff


	//   ....[7]....
        /*0094*/ 	.word	0xffffffff


	//   ....[8]....
        /*0098*/ 	.word	0xffffffff


	//   ....[9]....
        /*009c*/ 	.word	0xffffffff


	//   ....[10]....
        /*00a0*/ 	.word	0xffffffff


	//   ....[11]....
        /*00a4*/ 	.word	0xffffffff


	//   ....[12]....
        /*00a8*/ 	.word	0xffffffff


	//   ....[13]....
        /*00ac*/ 	.word	0xffffffff


	//----- nvinfo : EIATTR_COOP_GROUP_INSTR_OFFSETS
	.align		4
.L_41:
        /*00b0*/ 	.byte	0x04, 0x28
        /*00b2*/ 	.short	(.L_43 - .L_42)


	//   ....[0]....
.L_42:
        /*00b4*/ 	.word	0x000000c0


	//   ....[1]....
        /*00b8*/ 	.word	0x00000500


	//   ....[2]....
        /*00bc*/ 	.word	0x00000680


	//   ....[3]....
        /*00c0*/ 	.word	0x000007f0


	//   ....[4]....
        /*00c4*/ 	.word	0x000008e0


	//   ....[5]....
        /*00c8*/ 	.word	0x00000a40


	//   ....[6]....
        /*00cc*/ 	.word	0x00000bd0


	//   ....[7]....
        /*00d0*/ 	.word	0x00000e10


	//   ....[8]....
        /*00d4*/ 	.word	0x00002120


	//   ....[9]....
        /*00d8*/ 	.word	0x00002f00


	//   ....[10]....
        /*00dc*/ 	.word	0x000033d0


	//   ....[11]....
        /*00e0*/ 	.word	0x00003400


	//   ....[12]....
        /*00e4*/ 	.word	0x000041f0


	//   ....[13]....
        /*00e8*/ 	.word	0x000043f0


	//----- nvinfo : EIATTR_VRC_CTA_INIT_COUNT
	.align		4
.L_43:
        /*00ec*/ 	.byte	0x02, 0x4a
        /*00ee*/ 	.byte	0x80
	.zero		1


	//----- nvinfo : EIATTR_SYSCALL_OFFSETS
	.align		4
        /*00f0*/ 	.byte	0x04, 0x46
        /*00f2*/ 	.short	(.L_45 - .L_44)


	//   ....[0]....
.L_44:
        /*00f4*/ 	.word	0x00005be0


	//   ....[1]....
        /*00f8*/ 	.word	0x00005cd0


	//   ....[2]....
        /*00fc*/ 	.word	0x00006440


	//   ....[3]....
        /*0100*/ 	.word	0x000070d0


	//   ....[4]....
        /*0104*/ 	.word	0x00007d40


	//----- nvinfo : EIATTR_MBARRIER_INSTR_OFFSETS
	.align		4
.L_45:
        /*0108*/ 	.byte	0x04, 0x39
        /*010a*/ 	.short	(.L_47 - .L_46)


	//   ....[0]....
.L_46:
        /*010c*/ 	.word	0x000005f0
        /*0110*/ 	.word	0x000000ff
        /*0114*/ 	.word	0x00000000
        /*0118*/ 	.short	0x0100
        /*011a*/ 	.byte	0x05
	.zero		1


	//   ....[1]....
        /*011c*/ 	.word	0x00000600
        /*0120*/ 	.word	0x000000ff
        /*0124*/ 	.word	0x00000020
        /*0128*/ 	.short	0x0100
        /*012a*/ 	.byte	0x05
	.zero		1


	//   ....[2]....
        /*012c*/ 	.word	0x00000610
        /*0130*/ 	.word	0x000000ff
        /*0134*/ 	.word	0x00000008
        /*0138*/ 	.short	0x0100
        /*013a*/ 	.byte	0x05
	.zero		1


	//   ....[3]....
        /*013c*/ 	.word	0x00000620
        /*0140*/ 	.word	0x000000ff
        /*0144*/ 	.word	0x00000028
        /*0148*/ 	.short	0x0100
        /*014a*/ 	.byte	0x05
	.zero		1


	//   ....[4]....
        /*014c*/ 	.word	0x00000630
        /*0150*/ 	.word	0x000000ff
        /*0154*/ 	.word	0x00000010
        /*0158*/ 	.short	0x0100
        /*015a*/ 	.byte	0x05
	.zero		1


	//   ....[5]....
        /*015c*/ 	.word	0x00000640
        /*0160*/ 	.word	0x000000ff
        /*0164*/ 	.word	0x00000030
        /*0168*/ 	.short	0x0100
        /*016a*/ 	.byte	0x05
	.zero		1


	//   ....[6]....
        /*016c*/ 	.word	0x00000650
        /*0170*/ 	.word	0x000000ff
        /*0174*/ 	.word	0x00000018
        /*0178*/ 	.short	0x0100
        /*017a*/ 	.byte	0x05
	.zero		1


	//   ....[7]....
        /*017c*/ 	.word	0x00000660
        /*0180*/ 	.word	0x000000ff
        /*0184*/ 	.word	0x00000038
        /*0188*/ 	.short	0x0100
        /*018a*/ 	.byte	0x05
	.zero		1


	//   ....[8]....
        /*018c*/ 	.word	0x00000780
        /*0190*/ 	.word	0x000000ff
        /*0194*/ 	.word	0x00000040
        /*0198*/ 	.short	0x0100
        /*019a*/ 	.byte	0x06
	.zero		1


	//   ....[9]....
        /*019c*/ 	.word	0x00000790
        /*01a0*/ 	.word	0x000000ff
        /*01a4*/ 	.word	0x00000058
        /*01a8*/ 	.short	0x0100
        /*01aa*/ 	.byte	0x06
	.zero		1


	//   ....[10]....
        /*01ac*/ 	.word	0x000007a0
        /*01b0*/ 	.word	0x000000ff
        /*01b4*/ 	.word	0x00000048
        /*01b8*/ 	.short	0x0100
        /*01ba*/ 	.byte	0x06
	.zero		1


	//   ....[11]....
        /*01bc*/ 	.word	0x000007b0
        /*01c0*/ 	.word	0x000000ff
        /*01c4*/ 	.word	0x00000060
        /*01c8*/ 	.short	0x0100
        /*01ca*/ 	.byte	0x06
	.zero		1


	//   ....[12]....
        /*01cc*/ 	.word	0x000007c0
        /*01d0*/ 	.word	0x000000ff
        /*01d4*/ 	.word	0x00000050
        /*01d8*/ 	.short	0x0100
        /*01da*/ 	.byte	0x06
	.zero		1


	//   ....[13]....
        /*01dc*/ 	.word	0x000007d0
        /*01e0*/ 	.word	0x000000ff
        /*01e4*/ 	.word	0x00000068
        /*01e8*/ 	.short	0x0100
        /*01ea*/ 	.byte	0x06
	.zero		1


	//   ....[14]....
        /*01ec*/ 	.word	0x000008b0
        /*01f0*/ 	.word	0x000000ff
        /*01f4*/ 	.word	0x00000070
        /*01f8*/ 	.short	0x0100
        /*01fa*/ 	.byte	0x05
	.zero		1


	//   ....[15]....
        /*01fc*/ 	.word	0x000008c0
        /*0200*/ 	.word	0x000000ff
        /*0204*/ 	.word	0x00000078
        /*0208*/ 	.short	0x0100
        /*020a*/ 	.byte	0x05
	.zero		1


	//   ....[16]....
        /*020c*/ 	.word	0x000009f0
        /*0210*/ 	.word	0x000000ff
        /*0214*/ 	.word	0x00000080
        /*0218*/ 	.short	0x0100
        /*021a*/ 	.byte	0x05
	.zero		1


	//   ....[17]....
        /*021c*/ 	.word	0x00000a00
        /*0220*/ 	.word	0x000000ff
        /*0224*/ 	.word	0x00000090
        /*0228*/ 	.short	0x0100
        /*022a*/ 	.byte	0x05
	.zero		1


	//   ....[18]....
        /*022c*/ 	.word	0x00000a10
        /*0230*/ 	.word	0x000000ff
        /*0234*/ 	.word	0x00000088
        /*0238*/ 	.short	0x0100
        /*023a*/ 	.byte	0x05
	.zero		1


	//   ....[19]....
        /*023c*/ 	.word	0x00000a20
        /*0240*/ 	.word	0x000000ff
        /*0244*/ 	.word	0x00000098
        /*0248*/ 	.short	0x0100
        /*024a*/ 	.byte	0x05
	.zero		1


	//   ....[20]....
        /*024c*/ 	.word	0x00000b40
        /*0250*/ 	.word	0x000000ff
        /*0254*/ 	.word	0x000000a0
        /*0258*/ 	.short	0x0100
        /*025a*/ 	.byte	0x06
	.zero		1


	//   ....[21]....
        /*025c*/ 	.word	0x00000b50
        /*0260*/ 	.word	0x000000ff
        /*0264*/ 	.word	0x000000c0
        /*0268*/ 	.short	0x0100
        /*026a*/ 	.byte	0x06
	.zero		1


	//   ....[22]....
        /*026c*/ 	.word	0x00000b60
        /*0270*/ 	.word	0x000000ff
        /*0274*/ 	.word	0x000000a8
        /*0278*/ 	.short	0x0100
        /*027a*/ 	.byte	0x06
	.zero		1


	//   ....[23]....
        /*027c*/ 	.word	0x00000b70
        /*0280*/ 	.word	0x000000ff
        /*0284*/ 	.word	0x000000c8
        /*0288*/ 	.short	0x0100
        /*028a*/ 	.byte	0x06
	.zero		1


	//   ....[24]....
        /*028c*/ 	.word	0x00000b80
        /*0290*/ 	.word	0x000000ff
        /*0294*/ 	.word	0x000000b0
        /*0298*/ 	.short	0x0100
        /*029a*/ 	.byte	0x06
	.zero		1


	//   ....[25]....
        /*029c*/ 	.word	0x00000b90
        /*02a0*/ 	.word	0x000000ff
        /*02a4*/ 	.word	0x000000d0
        /*02a8*/ 	.short	0x0100
        /*02aa*/ 	.byte	0x06
	.zero		1


	//   ....[26]....
        /*02ac*/ 	.word	0x00000ba0
        /*02b0*/ 	.word	0x000000ff
        /*02b4*/ 	.word	0x000000b8
        /*02b8*/ 	.short	0x0100
        /*02ba*/ 	.byte	0x06
	.zero		1


	//   ....[27]....
        /*02bc*/ 	.word	0x00000bb0
        /*02c0*/ 	.word	0x000000ff
        /*02c4*/ 	.word	0x000000d8
        /*02c8*/ 	.short	0x0100
        /*02ca*/ 	.byte	0x06
	.zero		1


	//   ....[28]....
        /*02cc*/ 	.word	0x00000ca0
        /*02d0*/ 	.word	0x000000ff
        /*02d4*/ 	.word	0x000000e0
        /*02d8*/ 	.short	0x0100
        /*02da*/ 	.byte	0x05
	.zero		1


	//   ....[29]....
        /*02dc*/ 	.word	0x00000cb0
        /*02e0*/ 	.word	0x000000ff
        /*02e4*/ 	.word	0x000000f0
        /*02e8*/ 	.short	0x0100
        /*02ea*/ 	.byte	0x05
	.zero		1


	//   ....[30]....
        /*02ec*/ 	.word	0x00000cc0
        /*02f0*/ 	.word	0x000000ff
        /*02f4*/ 	.word	0x000000e8
        /*02f8*/ 	.short	0x0100
        /*02fa*/ 	.byte	0x05
	.zero		1


	//   ....[31]....
        /*02fc*/ 	.word	0x00000cd0
        /*0300*/ 	.word	0x000000ff
        /*0304*/ 	.word	0x000000f8
        /*0308*/ 	.short	0x0100
        /*030a*/ 	.byte	0x05
	.zero		1


	//   ....[32]....
        /*030c*/ 	.word	0x00000dc0
        /*0310*/ 	.word	0x000000ff
        /*0314*/ 	.word	0x00000100
        /*0318*/ 	.short	0x0100
        /*031a*/ 	.byte	0x04
	.zero		1


	//   ....[33]....
        /*031c*/ 	.word	0x000017c0
        /*0320*/ 	.word	0x00000002
        /*0324*/ 	.word	0x000000f0
        /*0328*/ 	.short	0x010a
        /*032a*/ 	.byte	0xff
	.zero		1


	//   ....[34]....
        /*032c*/ 	.word	0x000017f0
        /*0330*/ 	.word	0x00000002
        /*0334*/ 	.word	0x000000e0
        /*0338*/ 	.short	0x0101
        /*033a*/ 	.byte	0xff
	.zero		1


	//   ....[35]....
        /*033c*/ 	.word	0x000018d0
        /*0340*/ 	.word	0x000000ff
        /*0344*/ 	.word	0x00000020
        /*0348*/ 	.short	0x010a
        /*034a*/ 	.byte	0x05
	.zero		1


	//   ....[36]....
        /*034c*/ 	.word	0x000019c0
        /*0350*/ 	.word	0x000000ff
        /*0354*/ 	.word	0x00000020
        /*0358*/ 	.short	0x010a
        /*035a*/ 	.byte	0x21
	.zero		1


	//   ....[37]....
        /*035c*/ 	.word	0x00001b70
        /*0360*/ 	.word	0x000000ff
        /*0364*/ 	.word	0x00000020
        /*0368*/ 	.short	0x010a
        /*036a*/ 	.byte	0x08
	.zero		1


	//   ....[38]....
        /*036c*/ 	.word	0x00001d30
        /*0370*/ 	.word	0x000000ff
        /*0374*/ 	.word	0x00000078
        /*0378*/ 	.short	0x0101
        /*037a*/ 	.byte	0x04
	.zero		1


	//   ....[39]....
        /*037c*/ 	.word	0x00001d50
        /*0380*/ 	.word	0x000000ff
        /*0384*/ 	.word	0x00000020
        /*0388*/ 	.short	0x010a
        /*038a*/ 	.byte	0x05
	.zero		1


	//   ....[40]....
        /*038c*/ 	.word	0x00001dd0
        /*0390*/ 	.word	0x000000ff
        /*0394*/ 	.word	0x00000020
        /*0398*/ 	.short	0x010a
        /*039a*/ 	.byte	0x21
	.zero		1


	//   ....[41]....
        /*039c*/ 	.word	0x00001f60
        /*03a0*/ 	.word	0x000000ff
        /*03a4*/ 	.word	0x00000020
        /*03a8*/ 	.short	0x010a
        /*03aa*/ 	.byte	0x08
	.zero		1


	//   ....[42]....
        /*03ac*/ 	.word	0x00002150
        /*03b0*/ 	.word	0x00000002
        /*03b4*/ 	.word	0x00000080
        /*03b8*/ 	.short	0x010a
        /*03ba*/ 	.byte	0xff
	.zero		1


	//   ....[43]....
        /*03bc*/ 	.word	0x00002210
        /*03c0*/ 	.word	0x00000002
        /*03c4*/ 	.word	0x00000000
        /*03c8*/ 	.short	0x0101
        /*03ca*/ 	.byte	0xff
	.zero		1


	//   ....[44]....
        /*03cc*/ 	.word	0x00002770
        /*03d0*/ 	.word	0x000000ff
        /*03d4*/ 	.word	0x00000000
        /*03d8*/ 	.short	0x010a
        /*03da*/ 	.byte	0x05
	.zero		1


	//   ....[45]....
        /*03dc*/ 	.word	0x00002800
        /*03e0*/ 	.word	0x000000ff
        /*03e4*/ 	.word	0x00000000
        /*03e8*/ 	.short	0x010a
        /*03ea*/ 	.byte	0x05
	.zero		1


	//   ....[46]....
        /*03ec*/ 	.word	0x00002890
        /*03f0*/ 	.word	0x000000ff
        /*03f4*/ 	.word	0x00000000
        /*03f8*/ 	.short	0x010a
        /*03fa*/ 	.byte	0x05
	.zero		1


	//   ....[47]....
        /*03fc*/ 	.word	0x00002930
        /*0400*/ 	.word	0x00000000
        /*0404*/ 	.word	0x00000000
        /*0408*/ 	.short	0x010a
        /*040a*/ 	.byte	0xff
	.zero		1


	//   ....[48]....
        /*040c*/ 	.word	0x00002a60
        /*0410*/ 	.word	0x00000000
        /*0414*/ 	.word	0x000000e0
        /*0418*/ 	.short	0x010a
        /*041a*/ 	.byte	0xff
	.zero		1


	//   ....[49]....
        /*041c*/ 	.word	0x00002ad0
        /*0420*/ 	.word	0x00000000
        /*0424*/ 	.word	0x00000000
        /*0428*/ 	.short	0x0101
        /*042a*/ 	.byte	0xff
	.zero		1


	//   ....[50]....
        /*042c*/ 	.word	0x00002af0
        /*0430*/ 	.word	0x000000ff
        /*0434*/ 	.word	0x00000090
        /*0438*/ 	.short	0x010a
        /*043a*/ 	.byte	0x05
	.zero		1


	//   ....[51]....
        /*043c*/ 	.word	0x00002c10
        /*0440*/ 	.word	0x00000000
        /*0444*/ 	.word	0x00000080
        /*0448*/ 	.short	0x010a
        /*044a*/ 	.byte	0xff
	.zero		1


	//   ....[52]....
        /*044c*/ 	.word	0x00002d10
        /*0450*/ 	.word	0x00000000
        /*0454*/ 	.word	0x00000000
        /*0458*/ 	.short	0x0101
        /*045a*/ 	.byte	0xff
	.zero		1


	//   ....[53]....
        /*045c*/ 	.word	0x00002da0
        /*0460*/ 	.word	0x000000ff
        /*0464*/ 	.word	0x00000090
        /*0468*/ 	.short	0x0106
        /*046a*/ 	.byte	0x05
	.zero		1


	//   ....[54]....
        /*046c*/ 	.word	0x00002dc0
        /*0470*/ 	.word	0x000000ff
        /*0474*/ 	.word	0x00000090
        /*0478*/ 	.short	0x010a
        /*047a*/ 	.byte	0x05
	.zero		1


	//   ....[55]....
        /*047c*/ 	.word	0x00002e50
        /*0480*/ 	.word	0x000000ff
        /*0484*/ 	.word	0x00000090
        /*0488*/ 	.short	0x0106
        /*048a*/ 	.byte	0x04
	.zero		1


	//   ....[56]....
        /*048c*/ 	.word	0x00002e90
        /*0490*/ 	.word	0x00000000
        /*0494*/ 	.word	0x00000090
        /*0498*/ 	.short	0x010a
        /*049a*/ 	.byte	0xff
	.zero		1


	//   ....[57]....
        /*049c*/ 	.word	0x000030d0
        /*04a0*/ 	.word	0x000000ff
        /*04a4*/ 	.word	0x00000008
        /*04a8*/ 	.short	0x010a
        /*04aa*/ 	.byte	0x04
	.zero		1


	//   ....[58]....
        /*04ac*/ 	.word	0x000030f0
        /*04b0*/ 	.word	0x000000ff
        /*04b4*/ 	.word	0x00000008
        /*04b8*/ 	.short	0x010a
        /*04ba*/ 	.byte	0x04
	.zero		1


	//   ....[59]....
        /*04bc*/ 	.word	0x00003280
        /*04c0*/ 	.word	0x000000ff
        /*04c4*/ 	.word	0x00000008
        /*04c8*/ 	.short	0x010a
        /*04ca*/ 	.byte	0x04
	.zero		1


	//   ....[60]....
        /*04cc*/ 	.word	0x000032a0
        /*04d0*/ 	.word	0x000000ff
        /*04d4*/ 	.word	0x00000008
        /*04d8*/ 	.short	0x010a
        /*04da*/ 	.byte	0x04
	.zero		1


	//   ....[61]....
        /*04dc*/ 	.word	0x00003360
        /*04e0*/ 	.word	0x000000ff
        /*04e4*/ 	.word	0x00000000
        /*04e8*/ 	.short	0x0101
        /*04ea*/ 	.byte	0x05
	.zero		1


	//   ....[62]....
        /*04ec*/ 	.word	0x00003720
        /*04f0*/ 	.word	0x00000000
        /*04f4*/ 	.word	0x00000080
        /*04f8*/ 	.short	0x010a
        /*04fa*/ 	.byte	0xff
	.zero		1


	//   ....[63]....
        /*04fc*/ 	.word	0x000037e0
        /*0500*/ 	.word	0x00000000
        /*0504*/ 	.word	0x00000000
        /*0508*/ 	.short	0x0101
        /*050a*/ 	.byte	0xff
	.zero		1


	//   ....[64]....
        /*050c*/ 	.word	0x000038a0
        /*0510*/ 	.word	0x000000ff
        /*0514*/ 	.word	0x00000000
        /*0518*/ 	.short	0x010a
        /*051a*/ 	.byte	0x05
	.zero		1


	//   ....[65]....
        /*051c*/ 	.word	0x000038b0
        /*0520*/ 	.word	0x000000ff
        /*0524*/ 	.word	0x000000c0
        /*0528*/ 	.short	0x010a
        /*052a*/ 	.byte	0x13
	.zero		1


	//   ....[66]....
        /*052c*/ 	.word	0x00003960
        /*0530*/ 	.word	0x000000ff
        /*0534*/ 	.word	0x00000000
        /*0538*/ 	.short	0x010a
        /*053a*/ 	.byte	0x1a
	.zero		1


	//   ....[67]....
        /*053c*/ 	.word	0x00003a90
        /*0540*/ 	.word	0x000000ff
        /*0544*/ 	.word	0x00000000
        /*0548*/ 	.short	0x010a
        /*054a*/ 	.byte	0x1b
	.zero		1


	//   ....[68]....
        /*054c*/ 	.word	0x00003ed0
        /*0550*/ 	.word	0x000000ff
        /*0554*/ 	.word	0x00000000
        /*0558*/ 	.short	0x010a
        /*055a*/ 	.byte	0x06
	.zero		1


	//   ....[69]....
        /*055c*/ 	.word	0x00003f60
        /*0560*/ 	.word	0x000000ff
        /*0564*/ 	.word	0x00000000
        /*0568*/ 	.short	0x010a
        /*056a*/ 	.byte	0x06
	.zero		1


	//   ....[70]....
        /*056c*/ 	.word	0x00003ff0
        /*0570*/ 	.word	0x000000ff
        /*0574*/ 	.word	0x00000000
        /*0578*/ 	.short	0x010a
        /*057a*/ 	.byte	0x06
	.zero		1


	//   ....[71]....
        /*057c*/ 	.word	0x00004090
        /*0580*/ 	.word	0x00000000
        /*0584*/ 	.word	0x00000000
        /*0588*/ 	.short	0x010a
        /*058a*/ 	.byte	0xff
	.zero		1


	//   ....[72]....
        /*058c*/ 	.word	0x000040d0
        /*0590*/ 	.word	0x00000000
        /*0594*/ 	.word	0x00000000
        /*0598*/ 	.short	0x010a
        /*059a*/ 	.byte	0xff
	.zero		1


	//   ....[73]....
        /*059c*/ 	.word	0x00004140
        /*05a0*/ 	.word	0x000000ff
        /*05a4*/ 	.word	0x00000000
        /*05a8*/ 	.short	0x0101
        /*05aa*/ 	.byte	0x05
	.zero		1


	//   ....[74]....
        /*05ac*/ 	.word	0x00004180
        /*05b0*/ 	.word	0x000000ff
        /*05b4*/ 	.word	0x00000100
        /*05b8*/ 	.short	0x010a
        /*05ba*/ 	.byte	0x0b
	.zero		1


	//   ....[75]....
        /*05bc*/ 	.word	0x000041e0
        /*05c0*/ 	.word	0x000000ff
        /*05c4*/ 	.word	0x00000000
        /*05c8*/ 	.short	0x0101
        /*05ca*/ 	.byte	0x05
	.zero		1


	//   ....[76]....
        /*05cc*/ 	.word	0x00004610
        /*05d0*/ 	.word	0x00000000
        /*05d4*/ 	.word	0x00000080
        /*05d8*/ 	.short	0x010a
        /*05da*/ 	.byte	0xff
	.zero		1


	//   ....[77]....
        /*05dc*/ 	.word	0x000046d0
        /*05e0*/ 	.word	0x00000000
        /*05e4*/ 	.word	0x00000000
        /*05e8*/ 	.short	0x0101
        /*05ea*/ 	.byte	0xff
	.zero		1


	//   ....[78]....
        /*05ec*/ 	.word	0x000049f0
        /*05f0*/ 	.word	0x000000ff
        /*05f4*/ 	.word	0x00000078
        /*05f8*/ 	.short	0x010a
        /*05fa*/ 	.byte	0x06
	.zero		1


	//   ....[79]....
        /*05fc*/ 	.word	0x00004be0
        /*0600*/ 	.word	0x000000ff
        /*0604*/ 	.word	0x00000058
        /*0608*/ 	.short	0x010a
        /*060a*/ 	.byte	0x06
	.zero		1


	//   ....[80]....
        /*060c*/ 	.word	0x00004d60
        /*0610*/ 	.word	0x000000ff
        /*0614*/ 	.word	0x00000040
        /*0618*/ 	.short	0x010b
        /*061a*/ 	.byte	0x06
	.zero		1


	//   ....[81]....
        /*061c*/ 	.word	0x00004d70
        /*0620*/ 	.word	0x000000ff
        /*0624*/ 	.word	0x00000000
        /*0628*/ 	.short	0x0101
        /*062a*/ 	.byte	0x08
	.zero		1


	//   ....[82]....
        /*062c*/ 	.word	0x00004d80
        /*0630*/ 	.word	0x000000ff
        /*0634*/ 	.word	0x00000060
        /*0638*/ 	.short	0x010a
        /*063a*/ 	.byte	0x06
	.zero		1


	//   ....[83]....
        /*063c*/ 	.word	0x00004f00
        /*0640*/ 	.word	0x000000ff
        /*0644*/ 	.word	0x00000048
        /*0648*/ 	.short	0x010b
        /*064a*/ 	.byte	0x06
	.zero		1


	//   ....[84]....
        /*064c*/ 	.word	0x00004f40
        /*0650*/ 	.word	0x000000ff
        /*0654*/ 	.word	0x00000000
        /*0658*/ 	.short	0x0101
        /*065a*/ 	.byte	0x08
	.zero		1


	//   ....[85]....
        /*065c*/ 	.word	0x00004f80
        /*0660*/ 	.word	0x000000ff
        /*0664*/ 	.word	0x00000068
        /*0668*/ 	.short	0x010a
        /*066a*/ 	.byte	0x06
	.zero		1


	//   ....[86]....
        /*066c*/ 	.word	0x000051c0
        /*0670*/ 	.word	0x000000ff
        /*0674*/ 	.word	0x00000050
        /*0678*/ 	.short	0x010b
        /*067a*/ 	.byte	0x06
	.zero		1


	//   ....[87]....
        /*067c*/ 	.word	0x000051e0
        /*0680*/ 	.word	0x000000ff
        /*0684*/ 	.word	0x00000000
        /*0688*/ 	.short	0x0101
        /*068a*/ 	.byte	0x07
	.zero		1


	//   ....[88]....
        /*068c*/ 	.word	0x00005210
        /*0690*/ 	.word	0x000000ff
        /*0694*/ 	.word	0x00000058
        /*0698*/ 	.short	0x010a
        /*069a*/ 	.byte	0x06
	.zero		1


	//   ....[89]....
        /*069c*/ 	.word	0x00005230
        /*06a0*/ 	.word	0x000000ff
        /*06a4*/ 	.word	0x00000060
        /*06a8*/ 	.short	0x010a
        /*06aa*/ 	.byte	0x06
	.zero		1


	//   ....[90]....
        /*06ac*/ 	.word	0x00005270
        /*06b0*/ 	.word	0x00000000
        /*06b4*/ 	.word	0x00000068
        /*06b8*/ 	.short	0x010a
        /*06ba*/ 	.byte	0xff
	.zero		1


	//   ....[91]....
        /*06bc*/ 	.word	0x000055a0
        /*06c0*/ 	.word	0x00000000
        /*06c4*/ 	.word	0x00000080
        /*06c8*/ 	.short	0x010a
        /*06ca*/ 	.byte	0xff
	.zero		1


	//   ....[92]....
        /*06cc*/ 	.word	0x000056b0
        /*06d0*/ 	.word	0x00000000
        /*06d4*/ 	.word	0x00000000
        /*06d8*/ 	.short	0x0101
        /*06da*/ 	.byte	0xff
	.zero		1


	//   ....[93]....
        /*06dc*/ 	.word	0x00006100
        /*06e0*/ 	.word	0x000000ff
        /*06e4*/ 	.word	0x00000040
        /*06e8*/ 	.short	0x010a
        /*06ea*/ 	.byte	0x30
	.zero		1


	//   ....[94]....
        /*06ec*/ 	.word	0x00006140
        /*06f0*/ 	.word	0x00000070
        /*06f4*/ 	.word	0x000000a0
        /*06f8*/ 	.short	0x010a
        /*06fa*/ 	.byte	0xff
	.zero		1


	//   ....[95]....
        /*06fc*/ 	.word	0x00006230
        /*0700*/ 	.word	0x000000ff
        /*0704*/ 	.word	0x00000040
        /*0708*/ 	.short	0x010a
        /*070a*/ 	.byte	0x30
	.zero		1


	//   ....[96]....
        /*070c*/ 	.word	0x00006320
        /*0710*/ 	.word	0x00000070
        /*0714*/ 	.word	0x000000a0
        /*0718*/ 	.short	0x010a
        /*071a*/ 	.byte	0xff
	.zero		1


	//   ....[97]....
        /*071c*/ 	.word	0x00006e00
        /*0720*/ 	.word	0x00000000
        /*0724*/ 	.word	0x00000000
        /*0728*/ 	.short	0x0101
        /*072a*/ 	.byte	0xff
	.zero		1


	//   ....[98]....
        /*072c*/ 	.word	0x00006e10
        /*0730*/ 	.word	0x00000002
        /*0734*/ 	.word	0x00000040
        /*0738*/ 	.short	0x010a
        /*073a*/ 	.byte	0xff
	.zero		1


	//   ....[99]....
        /*073c*/ 	.word	0x00006ef0
        /*0740*/ 	.word	0x00000002
        /*0744*/ 	.word	0x00000040
        /*0748*/ 	.short	0x010a
        /*074a*/ 	.byte	0xff
	.zero		1


	//   ....[100]....
        /*074c*/ 	.word	0x00007a70
        /*0750*/ 	.word	0x00000000
        /*0754*/ 	.word	0x00000000
        /*0758*/ 	.short	0x0101
        /*075a*/ 	.byte	0xff
	.zero		1


	//   ....[101]....
        /*075c*/ 	.word	0x00007a80
        /*0760*/ 	.word	0x00000004
        /*0764*/ 	.word	0x00000040
        /*0768*/ 	.short	0x010a
        /*076a*/ 	.byte	0xff
	.zero		1


	//   ....[102]....
        /*076c*/ 	.word	0x00007b60
        /*0770*/ 	.word	0x00000004
        /*0774*/ 	.word	0x00000040
        /*0778*/ 	.short	0x010a
        /*077a*/ 	.byte	0xff
	.zero		1


	//   ....[103]....
        /*077c*/ 	.word	0x00007e30
        /*0780*/ 	.word	0x00000070
        /*0784*/ 	.word	0x00000000
        /*0788*/ 	.short	0x0101
        /*078a*/ 	.byte	0xff
	.zero		1


	//   ....[104]....
        /*078c*/ 	.word	0x00008720
        /*0790*/ 	.word	0x00000000
        /*0794*/ 	.word	0x00000000
        /*0798*/ 	.short	0x0101
        /*079a*/ 	.byte	0xff
	.zero		1


	//   ....[105]....
        /*079c*/ 	.word	0x00008990
        /*07a0*/ 	.word	0x000000ff
        /*07a4*/ 	.word	0x00000000
        /*07a8*/ 	.short	0x0101
        /*07aa*/ 	.byte	0x04
	.zero		1


	//   ....[106]....
        /*07ac*/ 	.word	0x000089b0
        /*07b0*/ 	.word	0x00000002
        /*07b4*/ 	.word	0x000000f0
        /*07b8*/ 	.short	0x010a
        /*07ba*/ 	.byte	0xff
	.zero		1


	//   ....[107]....
        /*07bc*/ 	.word	0x00008a10
        /*07c0*/ 	.word	0x00000002
        /*07c4*/ 	.word	0x00000020
        /*07c8*/ 	.short	0x010a
        /*07ca*/ 	.byte	0xff
	.zero		1


	//   ....[108]....
        /*07cc*/ 	.word	0x00008a70
        /*07d0*/ 	.word	0x00000002
        /*07d4*/ 	.word	0x00000020
        /*07d8*/ 	.short	0x010a
        /*07da*/ 	.byte	0xff
	.zero		1


	//   ....[109]....
        /*07dc*/ 	.word	0x00008ac0
        /*07e0*/ 	.word	0x00000002
        /*07e4*/ 	.word	0x00000080
        /*07e8*/ 	.short	0x010a
        /*07ea*/ 	.byte	0xff
	.zero		1


	//   ....[110]....
        /*07ec*/ 	.word	0x00008b20
        /*07f0*/ 	.word	0x00000000
        /*07f4*/ 	.word	0x00000000
        /*07f8*/ 	.short	0x010a
        /*07fa*/ 	.byte	0xff
	.zero		1


	//   ....[111]....
        /*07fc*/ 	.word	0x00008b80
        /*0800*/ 	.word	0x00000000
        /*0804*/ 	.word	0x00000000
        /*0808*/ 	.short	0x010a
        /*080a*/ 	.byte	0xff
	.zero		1


	//   ....[112]....
        /*080c*/ 	.word	0x00008be0
        /*0810*/ 	.word	0x00000000
        /*0814*/ 	.word	0x00000000
        /*0818*/ 	.short	0x010a
        /*081a*/ 	.byte	0xff
	.zero		1


	//   ....[113]....
        /*081c*/ 	.word	0x00008c30
        /*0820*/ 	.word	0x00000000
        /*0824*/ 	.word	0x000000e0
        /*0828*/ 	.short	0x010a
        /*082a*/ 	.byte	0xff
	.zero		1


	//   ....[114]....
        /*082c*/ 	.word	0x00008c90
        /*0830*/ 	.word	0x00000000
        /*0834*/ 	.word	0x00000090
        /*0838*/ 	.short	0x010a
        /*083a*/ 	.byte	0xff
	.zero		1


	//   ....[115]....
        /*083c*/ 	.word	0x00008ce0
        /*0840*/ 	.word	0x00000000
        /*0844*/ 	.word	0x00000080
        /*0848*/ 	.short	0x010a
        /*084a*/ 	.byte	0xff
	.zero		1


	//   ....[116]....
        /*084c*/ 	.word	0x00008d40
        /*0850*/ 	.word	0x00000000
        /*0854*/ 	.word	0x00000090
        /*0858*/ 	.short	0x010a
        /*085a*/ 	.byte	0xff
	.zero		1


	//   ....[117]....
        /*085c*/ 	.word	0x00008da0
        /*0860*/ 	.word	0x00000004
        /*0864*/ 	.word	0x00000008
        /*0868*/ 	.short	0x010a
        /*086a*/ 	.byte	0xff
	.zero		1


	//   ....[118]....
        /*086c*/ 	.word	0x00008e80
        /*0870*/ 	.word	0x00000002
        /*0874*/ 	.word	0x00000008
        /*0878*/ 	.short	0x010a
        /*087a*/ 	.byte	0xff
	.zero		1


	//   ....[119]....
        /*087c*/ 	.word	0x00008ed0
        /*0880*/ 	.word	0x00000000
        /*0884*/ 	.word	0x00000080
        /*0888*/ 	.short	0x010a
        /*088a*/ 	.byte	0xff
	.zero		1


	//   ....[120]....
        /*088c*/ 	.word	0x00008f30
        /*0890*/ 	.word	0x00000000
        /*0894*/ 	.word	0x000000c0
        /*0898*/ 	.short	0x010a
        /*089a*/ 	.byte	0xff
	.zero		1


	//   ....[121]....
        /*089c*/ 	.word	0x00008f90
        /*08a0*/ 	.word	0x00000000
        /*08a4*/ 	.word	0x00000000
        /*08a8*/ 	.short	0x010a
        /*08aa*/ 	.byte	0xff
	.zero		1


	//   ....[122]....
        /*08ac*/ 	.word	0x00008ff0
        /*08b0*/ 	.word	0x00000000
        /*08b4*/ 	.word	0x00000000
        /*08b8*/ 	.short	0x010a
        /*08ba*/ 	.byte	0xff
	.zero		1


	//   ....[123]....
        /*08bc*/ 	.word	0x00009050
        /*08c0*/ 	.word	0x00000000
        /*08c4*/ 	.word	0x00000000
        /*08c8*/ 	.short	0x010a
        /*08ca*/ 	.byte	0xff
	.zero		1


	//   ....[124]....
        /*08cc*/ 	.word	0x000090b0
        /*08d0*/ 	.word	0x00000000
        /*08d4*/ 	.word	0x00000000
        /*08d8*/ 	.short	0x010a
        /*08da*/ 	.byte	0xff
	.zero		1


	//   ....[125]....
        /*08dc*/ 	.word	0x00009110
        /*08e0*/ 	.word	0x00000000
        /*08e4*/ 	.word	0x00000100
        /*08e8*/ 	.short	0x010a
        /*08ea*/ 	.byte	0xff
	.zero		1


	//   ....[126]....
        /*08ec*/ 	.word	0x00009160
        /*08f0*/ 	.word	0x00000000
        /*08f4*/ 	.word	0x00000080
        /*08f8*/ 	.short	0x010a
        /*08fa*/ 	.byte	0xff
	.zero		1


	//   ....[127]....
        /*08fc*/ 	.word	0x000091c0
        /*0900*/ 	.word	0x00000000
        /*0904*/ 	.word	0x00000078
        /*0908*/ 	.short	0x010a
        /*090a*/ 	.byte	0xff
	.zero		1


	//   ....[128]....
        /*090c*/ 	.word	0x00009220
        /*0910*/ 	.word	0x00000000
        /*0914*/ 	.word	0x00000058
        /*0918*/ 	.short	0x010a
        /*091a*/ 	.byte	0xff
	.zero		1


	//   ....[129]....
        /*091c*/ 	.word	0x00009280
        /*0920*/ 	.word	0x00000000
        /*0924*/ 	.word	0x00000060
        /*0928*/ 	.short	0x010a
        /*092a*/ 	.byte	0xff
	.zero		1


	//   ....[130]....
        /*092c*/ 	.word	0x000092e0
        /*0930*/ 	.word	0x00000000
        /*0934*/ 	.word	0x00000068
        /*0938*/ 	.short	0x010a
        /*093a*/ 	.byte	0xff
	.zero		1


	//   ....[131]....
        /*093c*/ 	.word	0x00009340
        /*0940*/ 	.word	0x00000000
        /*0944*/ 	.word	0x00000058
        /*0948*/ 	.short	0x010a
        /*094a*/ 	.byte	0xff
	.zero		1


	//   ....[132]....
        /*094c*/ 	.word	0x000093a0
        /*0950*/ 	.word	0x00000000
        /*0954*/ 	.word	0x00000060
        /*0958*/ 	.short	0x010a
        /*095a*/ 	.byte	0xff
	.zero		1


	//   ....[133]....
        /*095c*/ 	.word	0x000093f0
        /*0960*/ 	.word	0x00000000
        /*0964*/ 	.word	0x00000080
        /*0968*/ 	.short	0x010a
        /*096a*/ 	.byte	0xff
	.zero		1


	//   ....[134]....
        /*096c*/ 	.word	0x00009450
        /*0970*/ 	.word	0x00000002
        /*0974*/ 	.word	0x00000040
        /*0978*/ 	.short	0x010a
        /*097a*/ 	.byte	0xff
	.zero		1


	//   ....[135]....
        /*097c*/ 	.word	0x000094a0
        /*0980*/ 	.word	0x00000070
        /*0984*/ 	.word	0x000000a0
        /*0988*/ 	.short	0x010a
        /*098a*/ 	.byte	0xff
	.zero		1


	//   ....[136]....
        /*098c*/ 	.word	0x000094f0
        /*0990*/ 	.word	0x00000002
        /*0994*/ 	.word	0x00000040
        /*0998*/ 	.short	0x010a
        /*099a*/ 	.byte	0xff
	.zero		1


	//   ....[137]....
        /*099c*/ 	.word	0x00009540
        /*09a0*/ 	.word	0x00000004
        /*09a4*/ 	.word	0x00000040
        /*09a8*/ 	.short	0x010a
        /*09aa*/ 	.byte	0xff
	.zero		1


	//----- nvinfo : EIATTR_NUM_MBARRIERS
	.align		4
.L_47:
        /*09ac*/ 	.byte	0x03, 0x38
        /*09ae*/ 	.short	0x0021


	//----- nvinfo : EIATTR_EXIT_INSTR_OFFSETS
	.align		4
        /*09b0*/ 	.byte	0x04, 0x1c
        /*09b2*/ 	.short	(.L_49 - .L_48)


	//   ....[0]....
.L_48:
        /*09b4*/ 	.word	0x00002960


	//   ....[1]....
        /*09b8*/ 	.word	0x00002e60


	//   ....[2]....
        /*09bc*/ 	.word	0x00002ec0


	//   ....[3]....
        /*09c0*/ 	.word	0x00004400


	//   ....[4]....
        /*09c4*/ 	.word	0x000052a0


	//   ....[5]....
        /*09c8*/ 	.word	0x000052e0


	//   ....[6]....
        /*09cc*/ 	.word	0x00008880


	//   ....[7]....
        /*09d0*/ 	.word	0x00008900


	//   ....[8]....
        /*09d4*/ 	.word	0x00008930


	//   ....[9]....
        /*09d8*/ 	.word	0x000089a0


	//----- nvinfo : EIATTR_MAX_THREADS
	.align		4
.L_49:
        /*09dc*/ 	.byte	0x04, 0x05
        /*09de*/ 	.short	(.L_51 - .L_50)
.L_50:
        /*09e0*/ 	.word	0x00000100
        /*09e4*/ 	.word	0x00000001
        /*09e8*/ 	.word	0x00000001


	//----- nvinfo : EIATTR_CRS_STACK_SIZE
	.align		4
.L_51:
        /*09ec*/ 	.byte	0x04, 0x1e
        /*09ee*/ 	.short	(.L_53 - .L_52)
.L_52:
        /*09f0*/ 	.word	0x00000000


	//----- nvinfo : EIATTR_CBANK_PARAM_SIZE
	.align		4
.L_53:
        /*09f4*/ 	.byte	0x03, 0x19
        /*09f6*/ 	.short	0x0800


	//----- nvinfo : EIATTR_PARAM_CBANK
	.align		4
        /*09f8*/ 	.byte	0x04, 0x0a
        /*09fa*/ 	.short	(.L_55 - .L_54)
	.align		4
.L_54:
        /*09fc*/ 	.word	index@(.nv.constant0._ZN7cutlass13device_kernelINS_4gemm6kernel13GemmUniversalIN4cute5tupleIJiiiiEEENS1_10collective13CollectiveMmaINS1_35MainloopSm100TmaUmmaWarpSpecializedILi4ELi2ELi4ENS5_IJNS4_1CILi2EEENSA_ILi1EEESC_EEEEENS5_IJNSA_ILi256EEENSA_ILi96EEENSA_ILi128EEEEEENS_6half_tENS5_IJlSC_lEEESJ_SK_NS4_8TiledMMAINS4_8MMA_AtomIJNS4_26SM100_MMA_F16BF16_2x1SM_SSISJ_SJ_fLi256ELi96ELNS4_4UMMA5MajorE0ELSP_0ELNSO_7ScaleInE0ELSQ_0EEEEEENS4_6LayoutINS5_IJSC_SC_SC_EEENS5_IJNSA_ILi0EEESV_SV_EEEEENS5_IJNS4_10UnderscoreESY_SY_EEEEENS4_18SM100_TMA_2SM_LOADENS4_14ComposedLayoutINS4_7SwizzleILi3ELi4ELi3EEENS4_18smem_ptr_flag_bitsILi16EEENST_INS5_IJNSA_ILi8EEENSA_ILi64EEEEEENS5_IJS18_SC_EEEEEEEvNS4_8identityES11_S1C_vS1D_EENS_8epilogue10collective18CollectiveEpilogueINS1F_23Sm100TmaWarpSpecializedILi3ELi2ELi32ELb1ELb0EEEJNS5_IJSH_SG_SH_EEENS5_IJNST_ISH_SC_EENST_INSA_ILi32EEESC_EEEEESJ_SK_SJ_SK_NS1F_6fusion15FusionCallbacksIS1J_NS1P_17LinearCombinationISJ_fSJ_fLNS_15FloatRoundStyleE2EEES1K_S1O_JEEENS4_5SM1004TMEM4LOAD26SM100_TMEM_LOAD_32dp32b32xENS4_13SM90_TMA_LOADENS12_INS13_ILi2ELi4ELi3EEES16_NST_INS5_IJS17_S1M_EEENS5_IJS1M_SC_EEEEEEENS4_39AutoVectorizingCopyWithAssumedAlignmentILi128EEENS4_14SM90_TMA_STOREES24_S26_S26_EEEvvEEEEvNT_6ParamsE)
        /*0a00*/ 	.short	0x0380
        /*0a02*/ 	.short	0x0800


	//----- nvinfo : EIATTR_SW_WAR
	.align		4
.L_55:
        /*0a04*/ 	.byte	0x04, 0x36
        /*0a06*/ 	.short	(.L_57 - .L_56)
.L_56:
        /*0a08*/ 	.word	0x00000008
.L_57:


//--------------------- .nv.callgraph             --------------------------
	.section	.nv.callgraph,"",@"SHT_CUDA_CALLGRAPH"
	.align	4
	.sectionentsize	8
	.align		4
        /*0000*/ 	.word	0x00000000
	.align		4
        /*0004*/ 	.word	0xffffffff
	.align		4
        /*0008*/ 	.word	index@(_ZN7cutlass13device_kernelINS_4gemm6kernel13GemmUniversalIN4cute5tupleIJiiiiEEENS1_10collective13CollectiveMmaINS1_35MainloopSm100TmaUmmaWarpSpecializedILi4ELi2ELi4ENS5_IJNS4_1CILi2EEENSA_ILi1EEESC_EEEEENS5_IJNSA_ILi256EEENSA_ILi96EEENSA_ILi128EEEEEENS_6half_tENS5_IJlSC_lEEESJ_SK_NS4_8TiledMMAINS4_8MMA_AtomIJNS4_26SM100_MMA_F16BF16_2x1SM_SSISJ_SJ_fLi256ELi96ELNS4_4UMMA5MajorE0ELSP_0ELNSO_7ScaleInE0ELSQ_0EEEEEENS4_6LayoutINS5_IJSC_SC_SC_EEENS5_IJNSA_ILi0EEESV_SV_EEEEENS5_IJNS4_10UnderscoreESY_SY_EEEEENS4_18SM100_TMA_2SM_LOADENS4_14ComposedLayoutINS4_7SwizzleILi3ELi4ELi3EEENS4_18smem_ptr_flag_bitsILi16EEENST_INS5_IJNSA_ILi8EEENSA_ILi64EEEEEENS5_IJS18_SC_EEEEEEEvNS4_8identityES11_S1C_vS1D_EENS_8epilogue10collective18CollectiveEpilogueINS1F_23Sm100TmaWarpSpecializedILi3ELi2ELi32ELb1ELb0EEEJNS5_IJSH_SG_SH_EEENS5_IJNST_ISH_SC_EENST_INSA_ILi32EEESC_EEEEESJ_SK_SJ_SK_NS1F_6fusion15FusionCallbacksIS1J_NS1P_17LinearCombinationISJ_fSJ_fLNS_15FloatRoundStyleE2EEES1K_S1O_JEEENS4_5SM1004TMEM4LOAD26SM100_TMEM_LOAD_32dp32b32xENS4_13SM90_TMA_LOADENS12_INS13_ILi2ELi4ELi3EEES16_NST_INS5_IJS17_S1M_EEENS5_IJS1M_SC_EEEEEEENS4_39AutoVectorizingCopyWithAssumedAlignmentILi128EEENS4_14SM90_TMA_STOREES24_S26_S26_EEEvvEEEEvNT_6ParamsE)
	.align		4
        /*000c*/ 	.word	index@(__assertfail)
	.align		4
        /*0010*/ 	.word	0x00000000
	.align		4
        /*0014*/ 	.word	0xfffffffe
	.align		4
        /*0018*/ 	.word	0x00000000
	.align		4
        /*001c*/ 	.word	0xfffffffd
	.align		4
        /*0020*/ 	.word	0x00000000
	.align		4
        /*0024*/ 	.word	0xfffffffc


//--------------------- .nv.constant4             --------------------------
	.section	.nv.constant4,"a",@progbits
	.align	8
	.align		8
.nv.constant4:
        /*0000*/ 	.dword	__assertfail
	.align		8
        /*0008*/ 	.dword	__unnamed_1
	.align		8
        /*0010*/ 	.dword	__unnamed_2
	.align		8
        /*0018*/ 	.dword	_ZN39_INTERNAL_57b754e5_4_k_cu_2ed4afca_30454cuda3std3__45__cpo5beginE
	.align		8
        /*0020*/ 	.dword	_ZN39_INTERNAL_57b754e5_4_k_cu_2ed4afca_30454cuda3std3__45__cpo3endE
	.align		8
        /*0028*/ 	.dword	_ZN39_INTERNAL_57b754e5_4_k_cu_2ed4afca_30454cuda3std3__45__cpo6cbeginE
	.align		8
        /*0030*/ 	.dword	_ZN39_INTERNAL_57b754e5_4_k_cu_2ed4afca_30454cuda3std3__45__cpo4cendE
	.align		8
        /*0038*/ 	.dword	_ZN39_INTERNAL_57b754e5_4_k_cu_2ed4afca_30454cuda3std3__441_GLOBAL__N__57b754e5_4_k_cu_2ed4afca_30456ignoreE
	.align		8
        /*0040*/ 	.dword	_ZN39_INTERNAL_57b754e5_4_k_cu_2ed4afca_30454cuda3std3__419piecewise_constructE
	.align		8
        /*0048*/ 	.dword	_ZN39_INTERNAL_57b754e5_4_k_cu_2ed4afca_30454cuda3std3__48in_placeE
	.align		8
        /*0050*/ 	.dword	_ZN39_INTERNAL_57b754e5_4_k_cu_2ed4afca_30454cuda3std6ranges3__45__cpo4swapE
	.align		8
        /*0058*/ 	.dword	_ZN39_INTERNAL_57b754e5_4_k_cu_2ed4afca_30454cuda3std6ranges3__45__cpo9iter_moveE
	.align		8
        /*0060*/ 	.dword	_ZN39_INTERNAL_57b754e5_4_k_cu_2ed4afca_30454cute7productE
	.align		8
        /*0068*/ 	.dword	_ZN39_INTERNAL_57b754e5_4_k_cu_2ed4afca_30454cute1_E
	.align		8
        /*0070*/ 	.dword	$str$25
	.align		8
        /*0078*/ 	.dword	$str$26
	.align		8
        /*0080*/ 	.dword	$str$27
	.align		8
        /*0088*/ 	.dword	$str$28


//--------------------- .text._ZN7cutlass13device_kernelINS_4gemm6kernel13GemmUniversalIN4cute5tupleIJiiiiEEENS1_10collective13CollectiveMmaINS1_35MainloopSm100TmaUmmaWarpSpecializedILi4ELi2ELi4ENS5_IJNS4_1CILi2EEENSA_ILi1EEESC_EEEEENS5_IJNSA_ILi256EEENSA_ILi96EEENSA_ILi128EEEEEENS_6half_tENS5_IJlSC_lEEESJ_SK_NS4_8TiledMMAINS4_8MMA_AtomIJNS4_26SM100_MMA_F16BF16_2x1SM_SSISJ_SJ_fLi256ELi96ELNS4_4UMMA5MajorE0ELSP_0ELNSO_7ScaleInE0ELSQ_0EEEEEENS4_6LayoutINS5_IJSC_SC_SC_EEENS5_IJNSA_ILi0EEESV_SV_EEEEENS5_IJNS4_10UnderscoreESY_SY_EEEEENS4_18SM100_TMA_2SM_LOADENS4_14ComposedLayoutINS4_7SwizzleILi3ELi4ELi3EEENS4_18smem_ptr_flag_bitsILi16EEENST_INS5_IJNSA_ILi8EEENSA_ILi64EEEEEENS5_IJS18_SC_EEEEEEEvNS4_8identityES11_S1C_vS1D_EENS_8epilogue10collective18CollectiveEpilogueINS1F_23Sm100TmaWarpSpecializedILi3ELi2ELi32ELb1ELb0EEEJNS5_IJSH_SG_SH_EEENS5_IJNST_ISH_SC_EENST_INSA_ILi32EEESC_EEEEESJ_SK_SJ_SK_NS1F_6fusion15FusionCallbacksIS1J_NS1P_17LinearCombinationISJ_fSJ_fLNS_15FloatRoundStyleE2EEES1K_S1O_JEEENS4_5SM1004TMEM4LOAD26SM100_TMEM_LOAD_32dp32b32xENS4_13SM90_TMA_LOADENS12_INS13_ILi2ELi4ELi3EEES16_NST_INS5_IJS17_S1M_EEENS5_IJS1M_SC_EEEEEEENS4_39AutoVectorizingCopyWithAssumedAlignmentILi128EEENS4_14SM90_TMA_STOREES24_S26_S26_EEEvvEEEEvNT_6ParamsE --------------------------
	.section	.text._ZN7cutlass13device_kernelINS_4gemm6kernel13GemmUniversalIN4cute5tupleIJiiiiEEENS1_10collective13CollectiveMmaINS1_35MainloopSm100TmaUmmaWarpSpecializedILi4ELi2ELi4ENS5_IJNS4_1CILi2EEENSA_ILi1EEESC_EEEEENS5_IJNSA_ILi256EEENSA_ILi96EEENSA_ILi128EEEEEENS_6half_tENS5_IJlSC_lEEESJ_SK_NS4_8TiledMMAINS4_8MMA_AtomIJNS4_26SM100_MMA_F16BF16_2x1SM_SSISJ_SJ_fLi256ELi96ELNS4_4UMMA5MajorE0ELSP_0ELNSO_7ScaleInE0ELSQ_0EEEEEENS4_6LayoutINS5_IJSC_SC_SC_EEENS5_IJNSA_ILi0EEESV_SV_EEEEENS5_IJNS4_10UnderscoreESY_SY_EEEEENS4_18SM100_TMA_2SM_LOADENS4_14ComposedLayoutINS4_7SwizzleILi3ELi4ELi3EEENS4_18smem_ptr_flag_bitsILi16EEENST_INS5_IJNSA_ILi8EEENSA_ILi64EEEEEENS5_IJS18_SC_EEEEEEEvNS4_8identityES11_S1C_vS1D_EENS_8epilogue10collective18CollectiveEpilogueINS1F_23Sm100TmaWarpSpecializedILi3ELi2ELi32ELb1ELb0EEEJNS5_IJSH_SG_SH_EEENS5_IJNST_ISH_SC_EENST_INSA_ILi32EEESC_EEEEESJ_SK_SJ_SK_NS1F_6fusion15FusionCallbacksIS1J_NS1P_17LinearCombinationISJ_fSJ_fLNS_15FloatRoundStyleE2EEES1K_S1O_JEEENS4_5SM1004TMEM4LOAD26SM100_TMEM_LOAD_32dp32b32xENS4_13SM90_TMA_LOADENS12_INS13_ILi2ELi4ELi3EEES16_NST_INS5_IJS17_S1M_EEENS5_IJS1M_SC_EEEEEEENS4_39AutoVectorizingCopyWithAssumedAlignmentILi128EEENS4_14SM90_TMA_STOREES24_S26_S26_EEEvvEEEEvNT_6ParamsE,"ax",@progbits
	.align	128
.text._ZN7cutlass13device_kernelINS_4gemm6kernel13GemmUniversalIN4cute5tupleIJiiiiEEENS1_10collective13CollectiveMmaINS1_35MainloopSm100TmaUmmaWarpSpecializedILi4ELi2ELi4ENS5_IJNS4_1CILi2EEENSA_ILi1EEESC_EEEEENS5_IJNSA_ILi256EEENSA_ILi96EEENSA_ILi128EEEEEENS_6half_tENS5_IJlSC_lEEESJ_SK_NS4_8TiledMMAINS4_8MMA_AtomIJNS4_26SM100_MMA_F16BF16_2x1SM_SSISJ_SJ_fLi256ELi96ELNS4_4UMMA5MajorE0ELSP_0ELNSO_7ScaleInE0ELSQ_0EEEEEENS4_6LayoutINS5_IJSC_SC_SC_EEENS5_IJNSA_ILi0EEESV_SV_EEEEENS5_IJNS4_10UnderscoreESY_SY_EEEEENS4_18SM100_TMA_2SM_LOADENS4_14ComposedLayoutINS4_7SwizzleILi3ELi4ELi3EEENS4_18smem_ptr_flag_bitsILi16EEENST_INS5_IJNSA_ILi8EEENSA_ILi64EEEEEENS5_IJS18_SC_EEEEEEEvNS4_8identityES11_S1C_vS1D_EENS_8epilogue10collective18CollectiveEpilogueINS1F_23Sm100TmaWarpSpecializedILi3ELi2ELi32ELb1ELb0EEEJNS5_IJSH_SG_SH_EEENS5_IJNST_ISH_SC_EENST_INSA_ILi32EEESC_EEEEESJ_SK_SJ_SK_NS1F_6fusion15FusionCallbacksIS1J_NS1P_17LinearCombinationISJ_fSJ_fLNS_15FloatRoundStyleE2EEES1K_S1O_JEEENS4_5SM1004TMEM4LOAD26SM100_TMEM_LOAD_32dp32b32xENS4_13SM90_TMA_LOADENS12_INS13_ILi2ELi4ELi3EEES16_NST_INS5_IJS17_S1M_EEENS5_IJS1M_SC_EEEEEEENS4_39AutoVectorizingCopyWithAssumedAlignmentILi128EEENS4_14SM90_TMA_STOREES24_S26_S26_EEEvvEEEEvNT_6ParamsE:
        .type           _ZN7cutlass13device_kernelINS_4gemm6kernel13GemmUniversalIN4cute5tupleIJiiiiEEENS1_10collective13CollectiveMmaINS1_35MainloopSm100TmaUmmaWarpSpecializedILi4ELi2ELi4ENS5_IJNS4_1CILi2EEENSA_ILi1EEESC_EEEEENS5_IJNSA_ILi256EEENSA_ILi96EEENSA_ILi128EEEEEENS_6half_tENS5_IJlSC_lEEESJ_SK_NS4_8TiledMMAINS4_8MMA_AtomIJNS4_26SM100_MMA_F16BF16_2x1SM_SSISJ_SJ_fLi256ELi96ELNS4_4UMMA5MajorE0ELSP_0ELNSO_7ScaleInE0ELSQ_0EEEEEENS4_6LayoutINS5_IJSC_SC_SC_EEENS5_IJNSA_ILi0EEESV_SV_EEEEENS5_IJNS4_10UnderscoreESY_SY_EEEEENS4_18SM100_TMA_2SM_LOADENS4_14ComposedLayoutINS4_7SwizzleILi3ELi4ELi3EEENS4_18smem_ptr_flag_bitsILi16EEENST_INS5_IJNSA_ILi8EEENSA_ILi64EEEEEENS5_IJS18_SC_EEEEEEEvNS4_8identityES11_S1C_vS1D_EENS_8epilogue10collective18CollectiveEpilogueINS1F_23Sm100TmaWarpSpecializedILi3ELi2ELi32ELb1ELb0EEEJNS5_IJSH_SG_SH_EEENS5_IJNST_ISH_SC_EENST_INSA_ILi32EEESC_EEEEESJ_SK_SJ_SK_NS1F_6fusion15FusionCallbacksIS1J_NS1P_17LinearCombinationISJ_fSJ_fLNS_15FloatRoundStyleE2EEES1K_S1O_JEEENS4_5SM1004TMEM4LOAD26SM100_TMEM_LOAD_32dp32b32xENS4_13SM90_TMA_LOADENS12_INS13_ILi2ELi4ELi3EEES16_NST_INS5_IJS17_S1M_EEENS5_IJS1M_SC_EEEEEEENS4_39AutoVectorizingCopyWithAssumedAlignmentILi128EEENS4_14SM90_TMA_STOREES24_S26_S26_EEEvvEEEEvNT_6ParamsE,@function
        .size           _ZN7cutlass13device_kernelINS_4gemm6kernel13GemmUniversalIN4cute5tupleIJiiiiEEENS1_10collective13CollectiveMmaINS1_35MainloopSm100TmaUmmaWarpSpecializedILi4ELi2ELi4ENS5_IJNS4_1CILi2EEENSA_ILi1EEESC_EEEEENS5_IJNSA_ILi256EEENSA_ILi96EEENSA_ILi128EEEEEENS_6half_tENS5_IJlSC_lEEESJ_SK_NS4_8TiledMMAINS4_8MMA_AtomIJNS4_26SM100_MMA_F16BF16_2x1SM_SSISJ_SJ_fLi256ELi96ELNS4_4UMMA5MajorE0ELSP_0ELNSO_7ScaleInE0ELSQ_0EEEEEENS4_6LayoutINS5_IJSC_SC_SC_EEENS5_IJNSA_ILi0EEESV_SV_EEEEENS5_IJNS4_10UnderscoreESY_SY_EEEEENS4_18SM100_TMA_2SM_LOADENS4_14ComposedLayoutINS4_7SwizzleILi3ELi4ELi3EEENS4_18smem_ptr_flag_bitsILi16EEENST_INS5_IJNSA_ILi8EEENSA_ILi64EEEEEENS5_IJS18_SC_EEEEEEEvNS4_8identityES11_S1C_vS1D_EENS_8epilogue10collective18CollectiveEpilogueINS1F_23Sm100TmaWarpSpecializedILi3ELi2ELi32ELb1ELb0EEEJNS5_IJSH_SG_SH_EEENS5_IJNST_ISH_SC_EENST_INSA_ILi32EEESC_EEEEESJ_SK_SJ_SK_NS1F_6fusion15FusionCallbacksIS1J_NS1P_17LinearCombinationISJ_fSJ_fLNS_15FloatRoundStyleE2EEES1K_S1O_JEEENS4_5SM1004TMEM4LOAD26SM100_TMEM_LOAD_32dp32b32xENS4_13SM90_TMA_LOADENS12_INS13_ILi2ELi4ELi3EEES16_NST_INS5_IJS17_S1M_EEENS5_IJS1M_SC_EEEEEEENS4_39AutoVectorizingCopyWithAssumedAlignmentILi128EEENS4_14SM90_TMA_STOREES24_S26_S26_EEEvvEEEEvNT_6ParamsE,(.L_x_184 - _ZN7cutlass13device_kernelINS_4gemm6kernel13GemmUniversalIN4cute5tupleIJiiiiEEENS1_10collective13CollectiveMmaINS1_35MainloopSm100TmaUmmaWarpSpecializedILi4ELi2ELi4ENS5_IJNS4_1CILi2EEENSA_ILi1EEESC_EEEEENS5_IJNSA_ILi256EEENSA_ILi96EEENSA_ILi128EEEEEENS_6half_tENS5_IJlSC_lEEESJ_SK_NS4_8TiledMMAINS4_8MMA_AtomIJNS4_26SM100_MMA_F16BF16_2x1SM_SSISJ_SJ_fLi256ELi96ELNS4_4UMMA5MajorE0ELSP_0ELNSO_7ScaleInE0ELSQ_0EEEEEENS4_6LayoutINS5_IJSC_SC_SC_EEENS5_IJNSA_ILi0EEESV_SV_EEEEENS5_IJNS4_10UnderscoreESY_SY_EEEEENS4_18SM100_TMA_2SM_LOADENS4_14ComposedLayoutINS4_7SwizzleILi3ELi4ELi3EEENS4_18smem_ptr_flag_bitsILi16EEENST_INS5_IJNSA_ILi8EEENSA_ILi64EEEEEENS5_IJS18_SC_EEEEEEEvNS4_8identityES11_S1C_vS1D_EENS_8epilogue10collective18CollectiveEpilogueINS1F_23Sm100TmaWarpSpecializedILi3ELi2ELi32ELb1ELb0EEEJNS5_IJSH_SG_SH_EEENS5_IJNST_ISH_SC_EENST_INSA_ILi32EEESC_EEEEESJ_SK_SJ_SK_NS1F_6fusion15FusionCallbacksIS1J_NS1P_17LinearCombinationISJ_fSJ_fLNS_15FloatRoundStyleE2EEES1K_S1O_JEEENS4_5SM1004TMEM4LOAD26SM100_TMEM_LOAD_32dp32b32xENS4_13SM90_TMA_LOADENS12_INS13_ILi2ELi4ELi3EEES16_NST_INS5_IJS17_S1M_EEENS5_IJS1M_SC_EEEEEEENS4_39AutoVectorizingCopyWithAssumedAlignmentILi128EEENS4_14SM90_TMA_STOREES24_S26_S26_EEEvvEEEEvNT_6ParamsE)
        .other          _ZN7cutlass13device_kernelINS_4gemm6kernel13GemmUniversalIN4cute5tupleIJiiiiEEENS1_10collective13CollectiveMmaINS1_35MainloopSm100TmaUmmaWarpSpecializedILi4ELi2ELi4ENS5_IJNS4_1CILi2EEENSA_ILi1EEESC_EEEEENS5_IJNSA_ILi256EEENSA_ILi96EEENSA_ILi128EEEEEENS_6half_tENS5_IJlSC_lEEESJ_SK_NS4_8TiledMMAINS4_8MMA_AtomIJNS4_26SM100_MMA_F16BF16_2x1SM_SSISJ_SJ_fLi256ELi96ELNS4_4UMMA5MajorE0ELSP_0ELNSO_7ScaleInE0ELSQ_0EEEEEENS4_6LayoutINS5_IJSC_SC_SC_EEENS5_IJNSA_ILi0EEESV_SV_EEEEENS5_IJNS4_10UnderscoreESY_SY_EEEEENS4_18SM100_TMA_2SM_LOADENS4_14ComposedLayoutINS4_7SwizzleILi3ELi4ELi3EEENS4_18smem_ptr_flag_bitsILi16EEENST_INS5_IJNSA_ILi8EEENSA_ILi64EEEEEENS5_IJS18_SC_EEEEEEEvNS4_8identityES11_S1C_vS1D_EENS_8epilogue10collective18CollectiveEpilogueINS1F_23Sm100TmaWarpSpecializedILi3ELi2ELi32ELb1ELb0EEEJNS5_IJSH_SG_SH_EEENS5_IJNST_ISH_SC_EENST_INSA_ILi32EEESC_EEEEESJ_SK_SJ_SK_NS1F_6fusion15FusionCallbacksIS1J_NS1P_17LinearCombinationISJ_fSJ_fLNS_15FloatRoundStyleE2EEES1K_S1O_JEEENS4_5SM1004TMEM4LOAD26SM100_TMEM_LOAD_32dp32b32xENS4_13SM90_TMA_LOADENS12_INS13_ILi2ELi4ELi3EEES16_NST_INS5_IJS17_S1M_EEENS5_IJS1M_SC_EEEEEEENS4_39AutoVectorizingCopyWithAssumedAlignmentILi128EEENS4_14SM90_TMA_STOREES24_S26_S26_EEEvvEEEEvNT_6ParamsE,@"STO_CUDA_ENTRY STV_DEFAULT"
_ZN7cutlass13device_kernelINS_4gemm6kernel13GemmUniversalIN4cute5tupleIJiiiiEEENS1_10collective13CollectiveMmaINS1_35MainloopSm100TmaUmmaWarpSpecializedILi4ELi2ELi4ENS5_IJNS4_1CILi2EEENSA_ILi1EEESC_EEEEENS5_IJNSA_ILi256EEENSA_ILi96EEENSA_ILi128EEEEEENS_6half_tENS5_IJlSC_lEEESJ_SK_NS4_8TiledMMAINS4_8MMA_AtomIJNS4_26SM100_MMA_F16BF16_2x1SM_SSISJ_SJ_fLi256ELi96ELNS4_4UMMA5MajorE0ELSP_0ELNSO_7ScaleInE0ELSQ_0EEEEEENS4_6LayoutINS5_IJSC_SC_SC_EEENS5_IJNSA_ILi0EEESV_SV_EEEEENS5_IJNS4_10UnderscoreESY_SY_EEEEENS4_18SM100_TMA_2SM_LOADENS4_14ComposedLayoutINS4_7SwizzleILi3ELi4ELi3EEENS4_18smem_ptr_flag_bitsILi16EEENST_INS5_IJNSA_ILi8EEENSA_ILi64EEEEEENS5_IJS18_SC_EEEEEEEvNS4_8identityES11_S1C_vS1D_EENS_8epilogue10collective18CollectiveEpilogueINS1F_23Sm100TmaWarpSpecializedILi3ELi2ELi32ELb1ELb0EEEJNS5_IJSH_SG_SH_EEENS5_IJNST_ISH_SC_EENST_INSA_ILi32EEESC_EEEEESJ_SK_SJ_SK_NS1F_6fusion15FusionCallbacksIS1J_NS1P_17LinearCombinationISJ_fSJ_fLNS_15FloatRoundStyleE2EEES1K_S1O_JEEENS4_5SM1004TMEM4LOAD26SM100_TMEM_LOAD_32dp32b32xENS4_13SM90_TMA_LOADENS12_INS13_ILi2ELi4ELi3EEES16_NST_INS5_IJS17_S1M_EEENS5_IJS1M_SC_EEEEEEENS4_39AutoVectorizingCopyWithAssumedAlignmentILi128EEENS4_14SM90_TMA_STOREES24_S26_S26_EEEvvEEEEvNT_6ParamsE:
[----:B------:R-:W1:Y:S01]  /*0000*/  LDC R1, c[0x0][0x37c] ;  /* 0x0000df00ff017b82 */ /* 0x000e620000000800 */
[----:B------:R-:W2:Y:S01]  /*0010*/  S2R R105, SR_TID.X ;  /* 0x0000000000697919 */ /* 0x000ea20000002100 */
[----:B------:R-:W3:Y:S06]  /*0020*/  LDCU.64 UR4, c[0x0][0x890] ;  /* 0x00011200ff0477ac */ /* 0x000eec0008000a00 */
[----:B------:R-:W4:Y:S01]  /*0030*/  S2UR UR37, SR_CgaCtaId ;  /* 0x00000000002579c3 */ /* 0x000f220000008800 */
[----:B------:R-:W-:Y:S02]  /*0040*/  PRMT R92, RZ, 0x7610, R92 ;  /* 0x00007610ff5c7816 */ /* 0x000fe4000000005c */
[----:B------:R-:W-:Y:S01]  /*0050*/  ELECT P1, URZ, PT ;  /* 0x0000000000ff782f */ /* 0x000fe20003820000 */
[----:B------:R-:W1:Y:S01]  /*0060*/  LDCU.64 UR46, c[0x0][0x358] ;  /* 0x00006b00ff2e77ac */ /* 0x000e620008000a00 */
[----:B---3--:R-:W-:-:S04]  /*0070*/  UISETP.NE.U32.AND UP0, UPT, UR4, URZ, UPT ;  /* 0x000000ff0400728c */ /* 0x008fc8000bf05070 */
[----:B------:R-:W-:Y:S02]  /*0080*/  UISETP.NE.AND.EX UP0, UPT, UR5, URZ, UPT, UP0 ;  /* 0x000000ff0500728c */ /* 0x000fe4000bf05300 */
[----:B----4-:R-:W-:Y:S02]  /*0090*/  ULOP3.LUT UR9, UR37, 0x1, URZ, 0xc0, !UPT ;  /* 0x0000000125097892 */ /* 0x010fe4000f8ec0ff */
[----:B------:R-:W-:Y:S01]  /*00a0*/  ULOP3.LUT UR8, UR37, 0x1, URZ, 0x3c, !UPT ;  /* 0x0000000125087892 */ /* 0x000fe2000f8e3cff */
[----:B--2---:R-:W-:-:S05]  /*00b0*/  SHF.R.U32.HI R96, RZ, 0x5, R105 ;  /* 0x00000005ff607819 */ /* 0x004fca0000011669 */
[----:B------:R-:W2:Y:S02]  /*00c0*/  SHFL.IDX PT, R0, R96, RZ, 0x1f ;  /* 0x00001fff60007589 */ /* 0x000ea400000e0000 */
[----:B--2---:R-:W-:Y:S01]  /*00d0*/  R2UR UR10, R0 ;  /* 0x00000000000a72ca */ /* 0x004fe200000e0000 */
[----:B-1----:R-:W-:-:S14]  /*00e0*/  BRA.U UP0, `(.L_x_0) ;  /* 0x00000001002c7547 */ /* 0x002fdc000b800000 */
[----:B------:R-:W1:Y:S02]  /*00f0*/  LDCU.64 UR6, c[0x0][0x888] ;  /* 0x00011100ff0677ac */ /* 0x000e640008000a00 */
[----:B-1----:R-:W-:-:S04]  /*0100*/  UISETP.NE.U32.AND UP0, UPT, UR6, URZ, UPT ;  /* 0x000000ff0600728c */ /* 0x002fc8000bf05070 */
[----:B------:R-:W-:-:S09]  /*0110*/  UISETP.NE.AND.EX UP0, UPT, UR7, URZ, UPT, UP0 ;  /* 0x000000ff0700728c */ /* 0x000fd2000bf05300 */
[----:B------:R-:W-:Y:S05]  /*0120*/  BRA.U !UP0, `(.L_x_1) ;  /* 0x0000000108107547 */ /* 0x000fea000b800000 */
[----:B------:R-:W1:Y:S02]  /*0130*/  LDC.64 R2, c[0x0][0x888] ;  /* 0x00022200ff027b82 */ /* 0x000e640000000a00 */
[----:B-1----:R1:W5:Y:S01]  /*0140*/  LDG.E R49, desc[UR46][R2.64] ;  /* 0x0000002e02317981 */ /* 0x002362000c1e1900 */
[----:B------:R-:W-:Y:S01]  /*0150*/  HFMA2 R92, -RZ, RZ, 0, 5.9604644775390625e-08 ;  /* 0x00000001ff5c7431 */ /* 0x000fe200000001ff */
[----:B------:R-:W-:Y:S05]  /*0160*/  BRA `(.L_x_0) ;  /* 0x00000000000c7947 */ /* 0x000fea0003800000 */
.L_x_1:
[----:B------:R-:W1:Y:S01]  /*0170*/  LDCU UR6, c[0x0][0x880] ;  /* 0x00011000ff0677ac */ /* 0x000e620008000800 */
[----:B------:R-:W-:Y:S01]  /*0180*/  HFMA2 R92, -RZ, RZ, 0, 5.9604644775390625e-08 ;  /* 0x00000001ff5c7431 */ /* 0x000fe200000001ff */
[----:B-1----:R-:W-:-:S07]  /*0190*/  MOV R49, UR6 ;  /* 0x0000000600317c02 */ /* 0x002fce0008000f00 */
.L_x_0:
[----:B------:R-:W2:Y:S02]  /*01a0*/  LDCU.64 UR6, c[0x0][0x8b0] ;  /* 0x00011600ff0677ac */ /* 0x000ea40008000a00 */
[----:B--2---:R-:W-:-:S04]  /*01b0*/  UISETP.NE.U32.AND UP0, UPT, UR6, URZ, UPT ;  /* 0x000000ff0600728c */ /* 0x004fc8000bf05070 */
[----:B------:R-:W-:-:S09]  /*01c0*/  UISETP.NE.AND.EX UP0, UPT, UR7, URZ, UPT, UP0 ;  /* 0x000000ff0700728c */ /* 0x000fd2000bf05300 */
[----:B------:R-:W-:Y:S05]  /*01d0*/  BRA.U UP0, `(.L_x_2) ;  /* 0x0000000100247547 */ /* 0x000fea000b800000 */
[----:B------:R-:W2:Y:S02]  /*01e0*/  LDCU.64 UR6, c[0x0][0x8a8] ;  /* 0x00011500ff0677ac */ /* 0x000ea40008000a00 */
[----:B--2---:R-:W-:-:S04]  /*01f0*/  UISETP.NE.U32.AND UP0, UPT, UR6, URZ, UPT ;  /* 0x000000ff0600728c */ /* 0x004fc8000bf05070 */
[----:B------:R-:W-:-:S09]  /*0200*/  UISETP.NE.AND.EX UP0, UPT, UR7, URZ, UPT, UP0 ;  /* 0x000000ff0700728c */ /* 0x000fd2000bf05300 */
[----:B------:R-:W-:Y:S05]  /*0210*/  BRA.U !UP0, `(.L_x_3) ;  /* 0x00000001080c7547 */ /* 0x000fea000b800000 */
[----:B------:R-:W2:Y:S02]  /*0220*/  LDC.64 R46, c[0x0][0x8a8] ;  /* 0x00022a00ff2e7b82 */ /* 0x000ea40000000a00 */
[----:B--2---:R2:W5:Y:S01]  /*0230*/  LDG.E R46, desc[UR46][R46.64] ;  /* 0x0000002e2e2e7981 */ /* 0x004562000c1e1900 */
[----:B------:R-:W-:Y:S05]  /*0240*/  BRA `(.L_x_2) ;  /* 0x0000000000087947 */ /* 0x000fea0003800000 */
.L_x_3:
[----:B------:R-:W2:Y:S02]  /*0250*/  LDCU UR6, c[0x0][0x8a0] ;  /* 0x00011400ff0677ac */ /* 0x000ea40008000800 */
[----:B--2---:R-:W-:Y:S02]  /*0260*/  MOV R46, UR6 ;  /* 0x00000006002e7c02 */ /* 0x004fe40008000f00 */
.L_x_2:
[----:B------:R-:W-:Y:S01]  /*0270*/  IMAD.U32 R0, RZ, RZ, UR10 ;  /* 0x0000000aff007e24 */ /* 0x000fe2000f8e00ff */
[----:B------:R-:W-:Y:S04]  /*0280*/  BSSY.RECONVERGENT B0, `(.L_x_4) ;  /* 0x000000c000007945 */ /* 0x000fe80003800200 */
[C---:B------:R-:W-:Y:S02]  /*0290*/  ISETP.NE.OR P2, PT, R0.reuse, 0x1, !P1 ;  /* 0x000000010000780c */ /* 0x040fe40004f45670 */
[----:B------:R-:W-:-:S11]  /*02a0*/  ISETP.NE.OR P0, PT, R0, 0x3, !P1 ;  /* 0x000000030000780c */ /* 0x000fd60004f05670 */
[----:B------:R-:W-:Y:S05]  /*02b0*/  @P2 BRA `(.L_x_5) ;  /* 0x0000000000202947 */ /* 0x000fea0003800000 */
[----:B------:R-:W3:Y:S02]  /*02c0*/  LDCU.64 UR6, c[0x0][0x348] ;  /* 0x00006900ff0677ac */ /* 0x000ee40008000a00 */
[----:B---3--:R-:W-:Y:S02]  /*02d0*/  UIADD3 UR12, UP1, UPT, UR6, 0x80, URZ ;  /* 0x00000080060c7890 */ /* 0x008fe4000ff3e0ff */
[----:B------:R-:W-:Y:S02]  /*02e0*/  UIADD3 UR6, UP0, UPT, UR6, 0x180, URZ ;  /* 0x0000018006067890 */ /* 0x000fe4000ff1e0ff */
[----:B------:R-:W-:Y:S02]  /*02f0*/  UIADD3.X UR13, UPT, UPT, URZ, UR7, URZ, UP1, !UPT ;  /* 0x00000007ff0d7290 */ /* 0x000fe40008ffe4ff */
[----:B------:R-:W-:-:S07]  /*0300*/  UIADD3.X UR7, UPT, UPT, URZ, UR7, URZ, UP0, !UPT ;  /* 0x00000007ff077290 */ /* 0x000fce00087fe4ff */
[----:B------:R3:W-:Y:S02]  /*0310*/  UTMACCTL.PF [UR12] ;  /* 0x000000000c0079b9 */ /* 0x0007e40008040000 */
[----:B------:R3:W-:Y:S02]  /*0320*/  UTMACCTL.PF [UR6] ;  /* 0x00000000060079b9 */ /* 0x0007e40008040000 */
[----:B---3--:R-:W-:Y:S01]  /*0330*/  NOP ;  /* 0x0000000000007918 */ /* 0x008fe20000000000 */
.L_x_5:
[----:B------:R-:W-:Y:S05]  /*0340*/  BSYNC.RECONVERGENT B0 ;  /* 0x0000000000007941 */ /* 0x000fea0003800200 */
.L_x_4:
[----:B------:R-:W-:Y:S04]  /*0350*/  BSSY.RECONVERGENT B0, `(.L_x_6) ;  /* 0x000000a000007945 */ /* 0x000fe80003800200 */
        /* <DEDUP_REMOVED lines=9> */
.L_x_7:
[----:B------:R-:W-:Y:S05]  /*03f0*/  BSYNC.RECONVERGENT B0 ;  /* 0x0000000000007941 */ /* 0x000fea0003800200 */
.L_x_6:
[----:B------:R-:W3:Y:S01]  /*0400*/  LDCU.64 UR6, c[0x0][0x888] ;  /* 0x00011100ff0677ac */ /* 0x000ee20008000a00 */
[----:B------:R-:W-:Y:S02]  /*0410*/  UISETP.EQ.U32.AND UP1, UPT, UR4, URZ, UPT ;  /* 0x000000ff0400728c */ /* 0x000fe4000bf22070 */
[----:B------:R-:W-:Y:S02]  /*0420*/  UPLOP3.LUT UP5, UPT, UPT, UPT, UPT, 0x80, 0x8 ;  /* 0x000000000008789c */ /* 0x000fe40003faf070 */
[----:B---3--:R-:W-:-:S04]  /*0430*/  UISETP.NE.U32.AND UP0, UPT, UR6, URZ, UPT ;  /* 0x000000ff0600728c */ /* 0x008fc8000bf05070 */
[----:B------:R-:W-:-:S04]  /*0440*/  UISETP.NE.AND.EX UP0, UPT, UR7, URZ, UPT, UP0 ;  /* 0x000000ff0700728c */ /* 0x000fc8000bf05300 */
[----:B------:R-:W-:-:S04]  /*0450*/  UISETP.EQ.OR.EX UP2, UPT, UR5, URZ, !UP0, UP1 ;  /* 0x000000ff0500728c */ /* 0x000fc8000c742710 */
[----:B------:R-:W-:-:S05]  /*0460*/  UP2UR UR51, UPR, URZ, 0x4 ;  /* 0x00000004ff337883 */ /* 0x000fca0008000000 */
[----:B------:R-:W-:Y:S07]  /*0470*/  BRA.U !UP2, `(.L_x_8) ;  /* 0x000000010a207547 */ /* 0x000fee000b800000 */
[----:B------:R-:W-:Y:S01]  /*0480*/  UISETP.NE.U32.AND UP2, UPT, UR4, URZ, UPT ;  /* 0x000000ff0400728c */ /* 0x000fe2000bf45070 */
[----:B-----5:R-:W-:Y:S01]  /*0490*/  FSETP.NEU.AND P0, PT, R49, RZ, PT ;  /* 0x000000ff3100720b */ /* 0x020fe20003f0d000 */
[----:B------:R-:W-:Y:S02]  /*04a0*/  USEL UR4, URZ, 0xffffffff, UP0 ;  /* 0xffffffffff047887 */ /* 0x000fe40008000000 */
[----:B------:R-:W-:-:S10]  /*04b0*/  UISETP.NE.AND.EX UP2, UPT, UR5, URZ, UPT, UP2 ;  /* 0x000000ff0500728c */ /* 0x000fd4000bf45320 */
[----:B------:R-:W-:Y:S01]  /*04c0*/  VOTEU.ANY UP1, P0 ;  /* 0x0000000000ff7886 */ /* 0x000fe20000020100 */
[----:B------:R-:W-:-:S04]  /*04d0*/  @!UP2 USEL UR4, URZ, 0xffffffff, UP1 ;  /* 0xffffffffff04a887 */ /* 0x000fc80008800000 */
[----:B------:R-:W-:-:S04]  /*04e0*/  ULOP3.LUT UR4, UR4, 0x1, URZ, 0xc0, !UPT ;  /* 0x0000000104047892 */ /* 0x000fc8000f8ec0ff */
[----:B------:R-:W-:-:S11]  /*04f0*/  UISETP.NE.U32.AND UP5, UPT, UR4, 0x1, UPT ;  /* 0x000000010400788c */ /* 0x000fd6000bfa5070 */
.L_x_8:
[----:B------:R-:W3:Y:S01]  /*0500*/  SHFL.IDX PT, R0, R96, RZ, 0x1f ;  /* 0x00001fff60007589 */ /* 0x000ee200000e0000 */
[----:B------:R-:W-:-:S04]  /*0510*/  UISETP.NE.AND UP1, UPT, UR10, 0x2, UPT ;  /* 0x000000020a00788c */ /* 0x000fc8000bf25270 */
[----:B------:R-:W-:Y:S02]  /*0520*/  UISETP.EQ.AND UP2, UPT, UR9, URZ, !UP1 ;  /* 0x000000ff0900728c */ /* 0x000fe4000cf42270 */
[----:B------:R-:W-:-:S04]  /*0530*/  USEL UR14, URZ, 0x1, UP1 ;  /* 0x00000001ff0e7887 */ /* 0x000fc80008800000 */
[----:B------:R-:W-:Y:S02]  /*0540*/  PLOP3.LUT P5, PT, P1, PT, UP2, 0x80, 0x8 ;  /* 0x000000000008781c */ /* 0x000fe40000faf028 */
[----:B---3--:R-:W-:-:S13]  /*0550*/  ISETP.NE.AND P0, PT, R0, RZ, PT ;  /* 0x000000ff0000720c */ /* 0x008fda0003f05270 */
[----:B------:R-:W-:Y:S05]  /*0560*/  @P0 BRA `(.L_x_9) ;  /* 0x0000000000440947 */ /* 0x000fea0003800000 */
[----:B------:R-:W-:Y:S01]  /*0570*/  UMOV UR5, 0x400 ;  /* 0x0000040000057882 */ /* 0x000fe20000000000 */
[----:B------:R-:W-:Y:S01]  /*0580*/  UMOV UR4, 0x1 ;  /* 0x0000000100047882 */ /* 0x000fe20000000000 */
[----:B------:R-:W-:Y:S02]  /*0590*/  ULEA UR5, UR37, UR5, 0x18 ;  /* 0x0000000525057291 */ /* 0x000fe4000f8ec0ff */
[----:B------:R-:W-:-:S04]  /*05a0*/  UIADD3 UR6, UPT, UPT, -UR4, 0x100000, URZ ;  /* 0x0010000004067890 */ /* 0x000fc8000fffe1ff */
[----:B------:R-:W-:Y:S02]  /*05b0*/  USHF.L.U32 UR7, UR6, 0xb, URZ ;  /* 0x0000000b06077899 */ /* 0x000fe400080006ff */
[----:B------:R-:W-:Y:S01]  /*05c0*/  USHF.L.U32 UR6, UR6, 0x1, URZ ;  /* 0x0000000106067899 */ /* 0x000fe200080006ff */
[----:B------:R-:W-:Y:S01]  /*05d0*/  ELECT P0, URZ, PT ;  /* 0x0000000000ff782f */ /* 0x000fe20003800000 */
[----:B------:R-:W3:Y:S10]  /*05e0*/  FENCE.VIEW.ASYNC.S ;  /* 0x00000000000073c6 */ /* 0x000ef40000000000 */
[----:B---3--:R3:W4:Y:S01]  /*05f0*/  SYNCS.EXCH.64 URZ, [UR5], UR6 ;  /* 0x0000000605ff75b2 */ /* 0x0087220008000100 */
[----:B------:R3:W1:Y:S01]  /*0600*/  SYNCS.EXCH.64 URZ, [UR5+0x20], UR6 ;  /* 0x0000200605ff75b2 */ /* 0x0006620008000100 */
[----:B------:R3:W1:Y:S01]  /*0610*/  SYNCS.EXCH.64 URZ, [UR5+0x8], UR6 ;  /* 0x0000080605ff75b2 */ /* 0x0006620008000100 */
[----:B------:R3:W1:Y:S01]  /*0620*/  SYNCS.EXCH.64 URZ, [UR5+0x28], UR6 ;  /* 0x0000280605ff75b2 */ /* 0x0006620008000100 */
[----:B------:R3:W1:Y:S01]  /*0630*/  SYNCS.EXCH.64 URZ, [UR5+0x10], UR6 ;  /* 0x0000100605ff75b2 */ /* 0x0006620008000100 */
[----:B------:R3:W1:Y:S01]  /*0640*/  SYNCS.EXCH.64 URZ, [UR5+0x30], UR6 ;  /* 0x0000300605ff75b2 */ /* 0x0006620008000100 */
[----:B------:R3:W1:Y:S01]  /*0650*/  SYNCS.EXCH.64 URZ, [UR5+0x18], UR6 ;  /* 0x0000180605ff75b2 */ /* 0x0006620008000100 */
[----:B------:R3:W1:Y:S01]  /*0660*/  SYNCS.EXCH.64 URZ, [UR5+0x38], UR6 ;  /* 0x0000380605ff75b2 */ /* 0x0006620008000100 */
[----:B------:R-:W-:Y:S01]  /*0670*/  NOP ;  /* 0x0000000000007918 */ /* 0x000fe20000000000 */
.L_x_9:
[----:B------:R-:W2:Y:S01]  /*0680*/  SHFL.IDX PT, R0, R96, RZ, 0x1f ;  /* 0x00001fff60007589 */ /* 0x000ea200000e0000 */
[----:B------:R-:W-:Y:S01]  /*0690*/  NOP ;  /* 0x0000000000007918 */ /* 0x000fe20000000000 */
[----:B--2---:R-:W-:-:S13]  /*06a0*/  ISETP.NE.AND P0, PT, R0, 0x1, PT ;  /* 0x000000010000780c */ /* 0x004fda0003f05270 */
[----:B------:R-:W-:Y:S05]  /*06b0*/  @P0 BRA `(.L_x_10) ;  /* 0x00000000004c0947 */ /* 0x000fea0003800000 */
[----:B---3--:R-:W-:Y:S01]  /*06c0*/  UMOV UR6, 0x400 ;  /* 0x0000040000067882 */ /* 0x008fe20000000000 */
[----:B------:R-:W-:Y:S01]  /*06d0*/  UMOV UR5, 0x20 ;  /* 0x0000002000057882 */ /* 0x000fe20000000000 */
[----:B------:R-:W-:Y:S01]  /*06e0*/  UMOV UR4, 0x80 ;  /* 0x0000008000047882 */ /* 0x000fe20000000000 */
[----:B------:R-:W-:Y:S02]  /*06f0*/  ULEA UR6, UR37, UR6, 0x18 ;  /* 0x0000000625067291 */ /* 0x000fe4000f8ec0ff */
[----:B------:R-:W-:-:S04]  /*0700*/  UIADD3 UR12, UPT, UPT, -UR5, 0x100000, URZ ;  /* 0x00100000050c7890 */ /* 0x000fc8000fffe1ff */
[----:B------:R-:W-:Y:S02]  /*0710*/  USHF.L.U32 UR13, UR12, 0xb, URZ ;  /* 0x0000000b0c0d7899 */ /* 0x000fe400080006ff */
[----:B------:R-:W-:Y:S02]  /*0720*/  USHF.L.U32 UR12, UR12, 0x1, URZ ;  /* 0x000000010c0c7899 */ /* 0x000fe400080006ff */
[----:B------:R-:W-:-:S04]  /*0730*/  UIADD3 UR4, UPT, UPT, -UR4, 0x100000, URZ ;  /* 0x0010000004047890 */ /* 0x000fc8000fffe1ff */
[----:B------:R-:W-:Y:S02]  /*0740*/  USHF.L.U32 UR5, UR4, 0xb, URZ ;  /* 0x0000000b04057899 */ /* 0x000fe400080006ff */
[----:B------:R-:W-:Y:S01]  /*0750*/  USHF.L.U32 UR4, UR4, 0x1, URZ ;  /* 0x0000000104047899 */ /* 0x000fe200080006ff */
[----:B------:R-:W-:Y:S01]  /*0760*/  ELECT P0, URZ, PT ;  /* 0x0000000000ff782f */ /* 0x000fe20003800000 */
[----:B------:R-:W2:Y:S02]  /*0770*/  FENCE.VIEW.ASYNC.S ;  /* 0x00000000000073c6 */ /* 0x000ea40000000000 */
[----:B--2---:R2:W3:Y:S08]  /*0780*/  SYNCS.EXCH.64 URZ, [UR6+0x40], UR12 ;  /* 0x0000400c06ff75b2 */ /* 0x0044f00008000100 */
[----:B------:R2:W1:Y:S01]  /*0790*/  SYNCS.EXCH.64 URZ, [UR6+0x58], UR4 ;  /* 0x0000580406ff75b2 */ /* 0x0004620008000100 */
[----:B------:R2:W1:Y:S01]  /*07a0*/  SYNCS.EXCH.64 URZ, [UR6+0x48], UR12 ;  /* 0x0000480c06ff75b2 */ /* 0x0004620008000100 */
[----:B------:R2:W1:Y:S01]  /*07b0*/  SYNCS.EXCH.64 URZ, [UR6+0x60], UR4 ;  /* 0x0000600406ff75b2 */ /* 0x0004620008000100 */
[----:B------:R2:W1:Y:S01]  /*07c0*/  SYNCS.EXCH.64 URZ, [UR6+0x50], UR12 ;  /* 0x0000500c06ff75b2 */ /* 0x0004620008000100 */
[----:B------:R2:W1:Y:S01]  /*07d0*/  SYNCS.EXCH.64 URZ, [UR6+0x68], UR4 ;  /* 0x0000680406ff75b2 */ /* 0x0004620008000100 */
[----:B------:R-:W-:Y:S01]  /*07e0*/  NOP ;  /* 0x0000000000007918 */ /* 0x000fe20000000000 */
.L_x_10:
[----:B------:R-:W4:Y:S01]  /*07f0*/  SHFL.IDX PT, R0, R96, RZ, 0x1f ;  /* 0x00001fff60007589 */ /* 0x000f2200000e0000 */
[----:B------:R-:W-:Y:S01]  /*0800*/  NOP ;  /* 0x0000000000007918 */ /* 0x000fe20000000000 */
[----:B----4-:R-:W-:-:S13]  /*0810*/  ISETP.NE.AND P0, PT, R0, 0x3, PT ;  /* 0x000000030000780c */ /* 0x010fda0003f05270 */
[----:B------:R-:W-:Y:S05]  /*0820*/  @P0 BRA `(.L_x_11) ;  /* 0x00000000002c0947 */ /* 0x000fea0003800000 */
[----:B--23--:R-:W-:Y:S01]  /*0830*/  UMOV UR5, 0x400 ;  /* 0x0000040000057882 */ /* 0x00cfe20000000000 */
[----:B------:R-:W-:Y:S01]  /*0840*/  UMOV UR4, 0x20 ;  /* 0x0000002000047882 */ /* 0x000fe20000000000 */
[----:B------:R-:W-:Y:S02]  /*0850*/  ULEA UR5, UR37, UR5, 0x18 ;  /* 0x0000000525057291 */ /* 0x000fe4000f8ec0ff */
[----:B------:R-:W-:-:S04]  /*0860*/  UIADD3 UR6, UPT, UPT, -UR4, 0x100000, URZ ;  /* 0x0010000004067890 */ /* 0x000fc8000fffe1ff */
[----:B------:R-:W-:Y:S02]  /*0870*/  USHF.L.U32 UR7, UR6, 0xb, URZ ;  /* 0x0000000b06077899 */ /* 0x000fe400080006ff */
[----:B------:R-:W-:Y:S01]  /*0880*/  USHF.L.U32 UR6, UR6, 0x1, URZ ;  /* 0x0000000106067899 */ /* 0x000fe200080006ff */
[----:B------:R-:W-:Y:S01]  /*0890*/  ELECT P0, URZ, PT ;  /* 0x0000000000ff782f */ /* 0x000fe20003800000 */
[----:B------:R-:W2:Y:S10]  /*08a0*/  FENCE.VIEW.ASYNC.S ;  /* 0x00000000000073c6 */ /* 0x000eb40000000000 */
[----:B--2---:R4:W2:Y:S01]  /*08b0*/  SYNCS.EXCH.64 URZ, [UR5+0x70], UR6 ;  /* 0x0000700605ff75b2 */ /* 0x0048a20008000100 */
[----:B------:R4:W3:Y:S02]  /*08c0*/  SYNCS.EXCH.64 URZ, [UR5+0x78], UR6 ;  /* 0x0000780605ff75b2 */ /* 0x0008e40008000100 */
[----:B----4-:R-:W-:Y:S01]  /*08d0*/  NOP ;  /* 0x0000000000007918 */ /* 0x010fe20000000000 */
.L_x_11:
[----:B------:R-:W4:Y:S01]  /*08e0*/  SHFL.IDX PT, R0, R96, RZ, 0x1f ;  /* 0x00001fff60007589 */ /* 0x000f2200000e0000 */
[----:B------:R-:W-:Y:S01]  /*08f0*/  NOP ;  /* 0x0000000000007918 */ /* 0x000fe20000000000 */
[----:B----4-:R-:W-:-:S13]  /*0900*/  ISETP.NE.AND P0, PT, R0, 0x4, PT ;  /* 0x000000040000780c */ /* 0x010fda0003f05270 */
[----:B------:R-:W-:Y:S05]  /*0910*/  @P0 BRA `(.L_x_12) ;  /* 0x0000000000480947 */ /* 0x000fea0003800000 */
[----:B--23--:R-:W-:Y:S01]  /*0920*/  UMOV UR6, 0x1e0 ;  /* 0x000001e000067882 */ /* 0x00cfe20000000000 */
[----:B------:R-:W-:Y:S01]  /*0930*/  UMOV UR5, 0x400 ;  /* 0x0000040000057882 */ /* 0x000fe20000000000 */
[----:B------:R-:W-:Y:S01]  /*0940*/  USEL UR6, UR6, 0x1a0, UP5 ;  /* 0x000001a006067887 */ /* 0x000fe2000a800000 */
        /* <DEDUP_REMOVED lines=10> */
[----:B--2---:R4:W2:Y:S08]  /*09f0*/  SYNCS.EXCH.64 URZ, [UR5+0x80], UR12 ;  /* 0x0000800c05ff75b2 */ /* 0x0048b00008000100 */
[----:B------:R4:W3:Y:S01]  /*0a00*/  SYNCS.EXCH.64 URZ, [UR5+0x90], UR6 ;  /* 0x0000900605ff75b2 */ /* 0x0008e20008000100 */
[----:B------:R4:W1:Y:S01]  /*0a10*/  SYNCS.EXCH.64 URZ, [UR5+0x88], UR12 ;  /* 0x0000880c05ff75b2 */ /* 0x0008620008000100 */
[----:B------:R4:W1:Y:S02]  /*0a20*/  SYNCS.EXCH.64 URZ, [UR5+0x98], UR6 ;  /* 0x0000980605ff75b2 */ /* 0x0008640008000100 */
[----:B----4-:R-:W-:Y:S01]  /*0a30*/  NOP ;  /* 0x0000000000007918 */ /* 0x010fe20000000000 */
.L_x_12:
[----:B------:R-:W4:Y:S01]  /*0a40*/  SHFL.IDX PT, R0, R96, RZ, 0x1f ;  /* 0x00001fff60007589 */ /* 0x000f2200000e0000 */
[----:B------:R-:W-:Y:S01]  /*0a50*/  NOP ;  /* 0x0000000000007918 */ /* 0x000fe20000000000 */
[----:B----4-:R-:W-:-:S13]  /*0a60*/  ISETP.NE.AND P0, PT, R0, 0x5, PT ;  /* 0x000000050000780c */ /* 0x010fda0003f05270 */
[----:B------:R-:W-:Y:S05]  /*0a70*/  @P0 BRA `(.L_x_13) ;  /* 0x0000000000540947 */ /* 0x000fea0003800000 */
[----:B--23--:R-:W-:Y:S01]  /*0a80*/  UMOV UR6, 0x400 ;  /* 0x0000040000067882 */ /* 0x00cfe20000000000 */
        /* <DEDUP_REMOVED lines=14> */
[----:B------:R4:W1:Y:S01]  /*0b70*/  SYNCS.EXCH.64 URZ, [UR6+0xc8], UR4 ;  /* 0x0000c80406ff75b2 */ /* 0x0008620008000100 */
[----:B------:R4:W1:Y:S01]  /*0b80*/  SYNCS.EXCH.64 URZ, [UR6+0xb0], UR12 ;  /* 0x0000b00c06ff75b2 */ /* 0x0008620008000100 */
[----:B------:R4:W1:Y:S01]  /*0b90*/  SYNCS.EXCH.64 URZ, [UR6+0xd0], UR4 ;  /* 0x0000d00406ff75b2 */ /* 0x0008620008000100 */
[----:B------:R4:W1:Y:S01]  /*0ba0*/  SYNCS.EXCH.64 URZ, [UR6+0xb8], UR12 ;  /* 0x0000b80c06ff75b2 */ /* 0x0008620008000100 */
[----:B------:R4:W1:Y:S02]  /*0bb0*/  SYNCS.EXCH.64 URZ, [UR6+0xd8], UR4 ;  /* 0x0000d80406ff75b2 */ /* 0x0008640008000100 */
[----:B----4-:R-:W-:Y:S01]  /*0bc0*/  NOP ;  /* 0x0000000000007918 */ /* 0x010fe20000000000 */
.L_x_13:
[----:B------:R-:W4:Y:S01]  /*0bd0*/  SHFL.IDX PT, R0, R96, RZ, 0x1f ;  /* 0x00001fff60007589 */ /* 0x000f2200000e0000 */
[----:B------:R-:W-:Y:S01]  /*0be0*/  ISETP.NE.OR P1, PT, RZ, UR10, !P1 ;  /* 0x0000000aff007c0c */ /* 0x000fe2000cf25670 */
        /* <DEDUP_REMOVED lines=12> */
[----:B------:R4:W3:Y:S01]  /*0cb0*/  SYNCS.EXCH.64 URZ, [UR5+0xf0], UR6 ;  /* 0x0000f00605ff75b2 */ /* 0x0008e20008000100 */
[----:B------:R4:W1:Y:S01]  /*0cc0*/  SYNCS.EXCH.64 URZ, [UR5+0xe8], UR6 ;  /* 0x0000e80605ff75b2 */ /* 0x0008620008000100 */
[----:B------:R4:W1:Y:S02]  /*0cd0*/  SYNCS.EXCH.64 URZ, [UR5+0xf8], UR6 ;  /* 0x0000f80605ff75b2 */ /* 0x0008640008000100 */
[----:B----4-:R-:W-:Y:S01]  /*0ce0*/  NOP ;  /* 0x0000000000007918 */ /* 0x010fe20000000000 */
.L_x_14:
[----:B------:R-:W-:Y:S01]  /*0cf0*/  VOTEU.ALL UP1, P1 ;  /* 0x0000000000ff7886 */ /* 0x000fe20000820000 */
[----:B--23--:R-:W2:Y:S01]  /*0d00*/  LDCU UR5, c[0x0][0x36c] ;  /* 0x00006d80ff0577ac */ /* 0x00cea20008000800 */
[----:B------:R-:W-:Y:S01]  /*0d10*/  NOP ;  /* 0x0000000000007918 */ /* 0x000fe20000000000 */
[----:B------:R-:W-:Y:S01]  /*0d20*/  LOP3.LUT R10, R105, 0x1f, RZ, 0xc0, !PT ;  /* 0x0000001f690a7812 */ /* 0x000fe200078ec0ff */
[----:B------:R-:W-:Y:S01]  /*0d30*/  UMOV UR6, 0x20 ;  /* 0x0000002000067882 */ /* 0x000fe20000000000 */
[----:B------:R-:W-:Y:S01]  /*0d40*/  @!UP1 UMOV UR4, 0x400 ;  /* 0x0000040000049882 */ /* 0x000fe20000000000 */
[----:B------:R-:W-:-:S04]  /*0d50*/  @!UP1 UIADD3 UR6, UPT, UPT, -UR6, 0x100000, URZ ;  /* 0x0010000006069890 */ /* 0x000fc8000fffe1ff */
[----:B------:R-:W-:Y:S02]  /*0d60*/  @!UP1 USHF.L.U32 UR7, UR6, 0xb, URZ ;  /* 0x0000000b06079899 */ /* 0x000fe400080006ff */
[----:B------:R-:W-:Y:S02]  /*0d70*/  @!UP1 USHF.L.U32 UR6, UR6, 0x1, URZ ;  /* 0x0000000106069899 */ /* 0x000fe400080006ff */
[----:B------:R-:W-:Y:S01]  /*0d80*/  @!UP1 ULEA UR4, UR37, UR4, 0x18 ;  /* 0x0000000425049291 */ /* 0x000fe2000f8ec0ff */
[----:B------:R-:W-:Y:S01]  /*0d90*/  VOTEU.ALL UP1, P1 ;  /* 0x0000000000ff7886 */ /* 0x000fe20000820000 */
[----:B------:R-:W-:Y:S01]  /*0da0*/  UISETP.NE.AND UP4, UPT, UR10, URZ, UPT ;  /* 0x000000ff0a00728c */ /* 0x000fe2000bf85270 */
[----:B------:R-:W3:Y:S09]  /*0db0*/  FENCE.VIEW.ASYNC.S ;  /* 0x00000000000073c6 */ /* 0x000ef20000000000 */
[----:B---3--:R3:W4:Y:S01]  /*0dc0*/  @!UP1 SYNCS.EXCH.64 URZ, [UR4+0x100], UR6 ;  /* 0x0001000604ff95b2 */ /* 0x0087220008000100 */
[----:B--2---:R-:W-:-:S09]  /*0dd0*/  UISETP.EQ.U32.AND UP1, UPT, UR5, 0x1, UPT ;  /* 0x000000010500788c */ /* 0x004fd2000bf22070 */
[----:B------:R-:W-:Y:S05]  /*0de0*/  BRA.U !UP1, `(.L_x_15) ;  /* 0x0000000109087547 */ /* 0x000fea000b800000 */
[----:B-1--4-:R-:W-:Y:S01]  /*0df0*/  UCGABAR_ARV ;  /* 0x00000000000079c7 */ /* 0x012fe20008000000 */
[----:B------:R-:W-:Y:S05]  /*0e00*/  BRA `(.L_x_16) ;  /* 0x0000000000047947 */ /* 0x000fea0003800000 */
.L_x_15:
[----:B-1--4-:R-:W-:Y:S01]  /*0e10*/  NOP ;  /* 0x0000000000007918 */ /* 0x012fe20000000000 */
.L_x_16:
[----:B------:R-:W1:Y:S01]  /*0e20*/  S2R R15, SR_CTAID.Y ;  /* 0x00000000000f7919 */ /* 0x000e620000002600 */
[----:B------:R-:W-:-:S05]  /*0e30*/  CS2R.32 R91, SR_CgaSize ;  /* 0x00000000005b7805 */ /* 0x000fca0000008a00 */
[----:B------:R-:W-:-:S05]  /*0e40*/  IMAD R91, R91, -0xa0, RZ ;  /* 0xffffff605b5b7824 */ /* 0x000fca00078e02ff */
[----:B---3--:R-:W-:-:S14]  /*0e50*/  R2UR UR4, R91 ;  /* 0x000000005b0472ca */ /* 0x008fdc00000e0000 */
[----:B------:R-:W2:Y:S01]  /*0e60*/  LDCU UR4, c[0x0][UR4+0x2b4] ;  /* 0x00005680040477ac */ /* 0x000ea20008000800 */
[----:B------:R-:W-:-:S05]  /*0e70*/  CS2R.32 R0, SR_CgaSize ;  /* 0x0000000000007805 */ /* 0x000fca0000008a00 */
[----:B------:R-:W-:-:S06]  /*0e80*/  IMAD R0, R0, -0xa0, RZ ;  /* 0xffffff6000007824 */ /* 0x000fcc00078e02ff */
[----:B------:R-:W3:Y:S01]  /*0e90*/  LDC R0, c[0x0][R0+0x2a4] ;  /* 0x0000a90000007b82 */ /* 0x000ee20000000800 */
[----:B------:R-:W-:Y:S01]  /*0ea0*/  PRMT R8, RZ, 0x7610, R8 ;  /* 0x00007610ff087816 */ /* 0x000fe20000000008 */
[----:B------:R-:W4:Y:S01]  /*0eb0*/  S2R R9, SR_CTAID.X ;  /* 0x0000000000097919 */ /* 0x000f220000002500 */
[----:B------:R-:W-:-:S05]  /*0ec0*/  CS2R.32 R91, SR_CgaSize ;  /* 0x00000000005b7805 */ /* 0x000fca0000008a00 */
[----:B------:R-:W-:-:S05]  /*0ed0*/  IMAD R91, R91, -0xa0, RZ ;  /* 0xffffff605b5b7824 */ /* 0x000fca00078e02ff */
[----:B------:R-:W-:-:S14]  /*0ee0*/  R2UR UR5, R91 ;  /* 0x000000005b0572ca */ /* 0x000fdc00000e0000 */
[----:B------:R-:W3:Y:S01]  /*0ef0*/  LDCU UR5, c[0x0][UR5+0x2b0] ;  /* 0x00005600050577ac */ /* 0x000ee20008000800 */
[----:B------:R-:W-:Y:S01]  /*0f00*/  UISETP.NE.AND UP2, UPT, UR10, 0x2, UPT ;  /* 0x000000020a00788c */ /* 0x000fe2000bf45270 */
[----:B------:R-:W2:Y:S01]  /*0f10*/  LDC R11, c[0x0][0xb24] ;  /* 0x0002c900ff0b7b82 */ /* 0x000ea20000000800 */
[----:B------:R-:W-:-:S05]  /*0f20*/  CS2R.32 R2, SR_CgaSize ;  /* 0x0000000000027805 */ /* 0x000fca0000008a00 */
[----:B------:R-:W-:-:S06]  /*0f30*/  IMAD R2, R2, -0xa0, RZ ;  /* 0xffffff6002027824 */ /* 0x000fcc00078e02ff */
[----:B------:R-:W3:Y:S08]  /*0f40*/  LDC R2, c[0x0][R2+0x2a0] ;  /* 0x0000a80002027b82 */ /* 0x000ef00000000800 */
[----:B------:R-:W3:Y:S01]  /*0f50*/  LDC R37, c[0x0][0xb24] ;  /* 0x0002c900ff257b82 */ /* 0x000ee20000000800 */
[----:B-1----:R-:W-:-:S07]  /*0f60*/  I2FP.F32.U32 R90, R15 ;  /* 0x0000000f005a7245 */ /* 0x002fce0000201000 */
[----:B------:R-:W1:Y:S01]  /*0f70*/  S2UR UR36, SR_CTAID.Z ;  /* 0x00000000002479c3 */ /* 0x000e620000002700 */
[----:B--2---:R-:W-:Y:S01]  /*0f80*/  ISETP.GE.AND P0, PT, R11, 0x1, PT ;  /* 0x000000010b00780c */ /* 0x004fe20003f06270 */
[----:B----4-:R-:W-:Y:S01]  /*0f90*/  IMAD.MOV.U32 R14, RZ, RZ, R9 ;  /* 0x000000ffff0e7224 */ /* 0x010fe200078e0009 */
[----:B------:R-:W-:Y:S01]  /*0fa0*/  I2FP.F32.U32 R91, R9 ;  /* 0x00000009005b7245 */ /* 0x000fe20000201000 */
[----:B------:R-:W-:Y:S01]  /*0fb0*/  FMUL R90, R90, UR4 ;  /* 0x000000045a5a7c20 */ /* 0x000fe20008400000 */
[----:B------:R-:W2:Y:S03]  /*0fc0*/  LDCU UR4, c[0x0][0xb30] ;  /* 0x00016600ff0477ac */ /* 0x000ea60008000800 */
[----:B---3--:R-:W-:Y:S02]  /*0fd0*/  FMUL R91, R91, UR5 ;  /* 0x000000055b5b7c20 */ /* 0x008fe40008400000 */
[----:B------:R-:W3:Y:S08]  /*0fe0*/  F2I.U32.TRUNC.NTZ R90, R90 ;  /* 0x0000005a005a7305 */ /* 0x000ef0000020f000 */
[----:B------:R-:W4:Y:S01]  /*0ff0*/  F2I.U32.TRUNC.NTZ R91, R91 ;  /* 0x0000005b005b7305 */ /* 0x000f22000020f000 */
[----:B--2---:R-:W-:Y:S01]  /*1000*/  UISETP.NE.AND UP3, UPT, UR4, 0x1, UPT ;  /* 0x000000010400788c */ /* 0x004fe2000bf65270 */
[----:B---3--:R-:W-:-:S05]  /*1010*/  IADD3 R90, PT, PT, -R90, RZ, RZ ;  /* 0x000000ff5a5a7210 */ /* 0x008fca0007ffe1ff */
[----:B------:R-:W-:Y:S01]  /*1020*/  IMAD R90, R0, R90, R15 ;  /* 0x0000005a005a7224 */ /* 0x000fe200078e020f */
[----:B------:R-:W-:Y:S01]  /*1030*/  PRMT R0, RZ, 0x7610, R0 ;  /* 0x00007610ff007816 */ /* 0x000fe20000000000 */
[----:B----4-:R-:W-:-:S04]  /*1040*/  IMAD.MOV R91, RZ, RZ, -R91 ;  /* 0x000000ffff5b7224 */ /* 0x010fc800078e0a5b */
[----:B------:R-:W-:Y:S01]  /*1050*/  IMAD R91, R2, R91, R9 ;  /* 0x0000005b025b7224 */ /* 0x000fe200078e0209 */
[----:B-1----:R-:W-:Y:S06]  /*1060*/  BRA.U UP4, `(.L_x_17) ;  /* 0x0000000104247547 */ /* 0x002fec000b800000 */
[----:B------:R-:W-:Y:S01]  /*1070*/  ISETP.NE.AND P1, PT, R90, RZ, PT ;  /* 0x000000ff5a00720c */ /* 0x000fe20003f25270 */
[----:B------:R-:W-:Y:S01]  /*1080*/  IMAD.MOV.U32 R0, RZ, RZ, 0x3 ;  /* 0x00000003ff007424 */ /* 0x000fe200078e00ff */
[C---:B------:R-:W-:Y:S02]  /*1090*/  LOP3.LUT R2, R91.reuse, 0xfffffffe, RZ, 0xc0, !PT ;  /* 0xfffffffe5b027812 */ /* 0x040fe400078ec0ff */
[----:B------:R-:W-:Y:S02]  /*10a0*/  ISETP.LT.U32.OR P1, PT, R91, 0x2, !P1 ;  /* 0x000000025b00780c */ /* 0x000fe40004f21470 */
[----:B------:R-:W-:Y:S02]  /*10b0*/  SHF.L.U32 R0, R0, R2, RZ ;  /* 0x0000000200007219 */ /* 0x000fe400000006ff */
[----:B------:R-:W-:Y:S02]  /*10c0*/  SEL R4, RZ, 0x1, !P1 ;  /* 0x00000001ff047807 */ /* 0x000fe40004800000 */
[----:B------:R-:W-:-:S05]  /*10d0*/  SEL R3, RZ, 0x2, !P1 ;  /* 0x00000002ff037807 */ /* 0x000fca0004800000 */
[----:B------:R-:W-:-:S05]  /*10e0*/  IMAD.IADD R3, R4, 0x1, R3 ;  /* 0x0000000104037824 */ /* 0x000fca00078e0203 */
[----:B------:R-:W-:Y:S02]  /*10f0*/  PRMT R8, R3, 0x7610, R8 ;  /* 0x0000761003087816 */ /* 0x000fe40000000008 */
.L_x_17:
[----:B------:R-:W-:Y:S05]  /*1100*/  @!P0 BRA `(.L_x_18) ;  /* 0x0000000000b88947 */ /* 0x000fea0003800000 */
[----:B------:R-:W1:Y:S01]  /*1110*/  LDC.64 R4, c[0x0][0xb18] ;  /* 0x0002c600ff047b82 */ /* 0x000e620000000a00 */
[----:B------:R-:W-:-:S07]  /*1120*/  ISETP.NE.AND P0, PT, R11, 0x1, PT ;  /* 0x000000010b00780c */ /* 0x000fce0003f05270 */
[----:B------:R-:W2:Y:S08]  /*1130*/  LDC R14, c[0x0][0xb0c] ;  /* 0x0002c300ff0e7b82 */ /* 0x000eb00000000800 */
[----:B------:R-:W3:Y:S08]  /*1140*/  LDC R16, c[0x0][0x370] ;  /* 0x0000dc00ff107b82 */ /* 0x000ef00000000800 */
[----:B------:R-:W4:Y:S01]  /*1150*/  LDC R13, c[0x0][0x374] ;  /* 0x0000dd00ff0d7b82 */ /* 0x000f220000000800 */
[----:B-1----:R-:W-:-:S07]  /*1160*/  ISETP.NE.AND P1, PT, R4, 0x1, PT ;  /* 0x000000010400780c */ /* 0x002fce0003f25270 */
[----:B------:R-:W3:Y:S01]  /*1170*/  LDC.64 R6, c[0x0][0xb10] ;  /* 0x0002c400ff067b82 */ /* 0x000ee20000000a00 */
[----:B--2---:R-:W-:-:S07]  /*1180*/  ISETP.NE.AND P2, PT, R14, 0x1, PT ;  /* 0x000000010e00780c */ /* 0x004fce0003f45270 */
[----:B------:R-:W1:Y:S08]  /*1190*/  LDC R12, c[0x0][0xb20] ;  /* 0x0002c800ff0c7b82 */ /* 0x000e700000000800 */
[----:B------:R-:W2:Y:S01]  /*11a0*/  LDC.64 R2, c[0x0][0xb28] ;  /* 0x0002ca00ff027b82 */ /* 0x000ea20000000a00 */
[----:B----4-:R-:W-:-:S04]  /*11b0*/  IMAD.HI.U32 R17, R13, R5, RZ ;  /* 0x000000050d117227 */ /* 0x010fc800078e00ff */
[----:B------:R-:W-:-:S04]  /*11c0*/  IMAD.HI.U32 R5, R15, R5, RZ ;  /* 0x000000050f057227 */ /* 0x000fc800078e00ff */
[----:B---3--:R-:W-:-:S05]  /*11d0*/  IMAD.HI.U32 R18, R16, R6, RZ ;  /* 0x0000000610127227 */ /* 0x008fca00078e00ff */
[-C--:B------:R-:W-:Y:S01]  /*11e0*/  @P2 SHF.R.U32.HI R16, RZ, R7.reuse, R18 ;  /* 0x00000007ff102219 */ /* 0x080fe20000011612 */
[----:B------:R-:W-:Y:S01]  /*11f0*/  IMAD.HI.U32 R18, R9, R6, RZ ;  /* 0x0000000609127227 */ /* 0x000fe200078e00ff */
[-C--:B-1----:R-:W-:Y:S02]  /*1200*/  @P1 SHF.R.U32.HI R13, RZ, R12.reuse, R17 ;  /* 0x0000000cff0d1219 */ /* 0x082fe40000011611 */
[----:B------:R-:W-:Y:S02]  /*1210*/  SHF.R.U32.HI R5, RZ, R12, R5 ;  /* 0x0000000cff057219 */ /* 0x000fe40000011605 */
[----:B------:R-:W-:Y:S02]  /*1220*/  SHF.R.U32.HI R18, RZ, R7, R18 ;  /* 0x00000007ff127219 */ /* 0x000fe40000011612 */
[----:B------:R-:W-:Y:S01]  /*1230*/  SEL R5, R15, R5, !P1 ;  /* 0x000000050f057207 */ /* 0x000fe20004800000 */
[----:B--2---:R-:W-:Y:S01]  /*1240*/  IMAD.HI.U32 R17, R13, R2, RZ ;  /* 0x000000020d117227 */ /* 0x004fe200078e00ff */
[----:B------:R-:W-:-:S03]  /*1250*/  SEL R18, R9, R18, !P2 ;  /* 0x0000001209127207 */ /* 0x000fc60005000000 */
[----:B------:R-:W-:Y:S01]  /*1260*/  IMAD.HI.U32 R6, R16, R2, RZ ;  /* 0x0000000210067227 */ /* 0x000fe200078e00ff */
[----:B------:R-:W-:-:S04]  /*1270*/  @P0 SHF.R.U32.HI R13, RZ, R3, R17 ;  /* 0x00000003ff0d0219 */ /* 0x000fc80000011611 */
[----:B------:R-:W-:Y:S01]  /*1280*/  @P0 SHF.R.U32.HI R16, RZ, R3, R6 ;  /* 0x00000003ff100219 */ /* 0x000fe20000011606 */
[----:B------:R-:W-:-:S04]  /*1290*/  IMAD R13, R13, R11, RZ ;  /* 0x0000000b0d0d7224 */ /* 0x000fc800078e02ff */
[----:B------:R-:W-:Y:S01]  /*12a0*/  IMAD R6, R16, R11, RZ ;  /* 0x0000000b10067224 */ /* 0x000fe200078e02ff */
[----:B------:R-:W-:-:S04]  /*12b0*/  ISETP.GE.AND P1, PT, R5, R13, PT ;  /* 0x0000000d0500720c */ /* 0x000fc80003f26270 */
[----:B------:R-:W-:Y:S01]  /*12c0*/  ISETP.GE.OR P1, PT, R18, R6, P1 ;  /* 0x000000061200720c */ /* 0x000fe20000f26670 */
[----:B------:R-:W-:-:S05]  /*12d0*/  IMAD.HI.U32 R6, R5, R2, RZ ;  /* 0x0000000205067227 */ /* 0x000fca00078e00ff */
[----:B------:R-:W-:-:S04]  /*12e0*/  SHF.R.U32.HI R6, RZ, R3, R6 ;  /* 0x00000003ff067219 */ /* 0x000fc80000011606 */
[----:B------:R-:W-:-:S03]  /*12f0*/  SEL R6, R5, R6, !P0 ;  /* 0x0000000605067207 */ /* 0x000fc60004000000 */
[----:B------:R-:W-:Y:S01]  /*1300*/  @!P1 IMAD.HI.U32 R7, R18, R2, RZ ;  /* 0x0000000212079227 */ /* 0x000fe200078e00ff */
[----:B------:R-:W-:-:S04]  /*1310*/  IADD3 R2, PT, PT, -R6, RZ, RZ ;  /* 0x000000ff06027210 */ /* 0x000fc80007ffe1ff */
[----:B------:R-:W-:Y:S01]  /*1320*/  @!P1 SHF.R.U32.HI R3, RZ, R3, R7 ;  /* 0x00000003ff039219 */ /* 0x000fe20000011607 */
[----:B------:R-:W-:Y:S01]  /*1330*/  IMAD R2, R11, R2, R5 ;  /* 0x000000020b027224 */ /* 0x000fe200078e0205 */
[----:B------:R-:W-:Y:S02]  /*1340*/  IADD3 R7, PT, PT, -R5, RZ, RZ ;  /* 0x000000ff05077210 */ /* 0x000fe40007ffe1ff */
[----:B------:R-:W-:-:S03]  /*1350*/  @!P1 SEL R3, R18, R3, !P0 ;  /* 0x0000000312039207 */ /* 0x000fc60004000000 */
[----:B------:R-:W-:Y:S02]  /*1360*/  IMAD R7, R4, R7, R15 ;  /* 0x0000000704077224 */ /* 0x000fe400078e020f */
[--C-:B------:R-:W-:Y:S02]  /*1370*/  @!P1 IMAD.IADD R6, R6, 0x1, -R3.reuse ;  /* 0x0000000106069824 */ /* 0x100fe400078e0a03 */
[----:B------:R-:W-:Y:S01]  /*1380*/  @!P1 IMAD R3, R2, R16, R3 ;  /* 0x0000001002039224 */ /* 0x000fe200078e0203 */
[----:B------:R-:W-:Y:S01]  /*1390*/  IADD3 R2, PT, PT, -R18, RZ, RZ ;  /* 0x000000ff12027210 */ /* 0x000fe20007ffe1ff */
[----:B------:R-:W-:Y:S02]  /*13a0*/  @!P1 IMAD R5, R6, R11, R18 ;  /* 0x0000000b06059224 */ /* 0x000fe400078e0212 */
[----:B------:R-:W-:Y:S02]  /*13b0*/  @!P1 IMAD.MOV.U32 R18, RZ, RZ, R3 ;  /* 0x000000ffff129224 */ /* 0x000fe400078e0003 */
[----:B------:R-:W-:-:S02]  /*13c0*/  IMAD R2, R14, R2, R9 ;  /* 0x000000020e027224 */ /* 0x000fc400078e0209 */
[----:B------:R-:W-:Y:S02]  /*13d0*/  IMAD R15, R5, R4, R7 ;  /* 0x00000004050f7224 */ /* 0x000fe400078e0207 */
[----:B------:R-:W-:Y:S02]  /*13e0*/  IMAD R14, R18, R14, R2 ;  /* 0x0000000e120e7224 */ /* 0x000fe400078e0202 */
.L_x_18:
[----:B------:R-:W-:Y:S05]  /*13f0*/  BRA.U UP3, `(.L_x_19) ;  /* 0x0000000103407547 */ /* 0x000fea000b800000 */
[----:B------:R-:W1:Y:S08]  /*1400*/  LDC.64 R4, c[0x0][0xb10] ;  /* 0x0002c400ff047b82 */ /* 0x000e700000000a00 */
[----:B------:R-:W2:Y:S08]  /*1410*/  LDC.64 R2, c[0x0][0xb18] ;  /* 0x0002c600ff027b82 */ /* 0x000eb00000000a00 */
[----:B------:R-:W3:Y:S08]  /*1420*/  LDC R6, c[0x0][0xb20] ;  /* 0x0002c800ff067b82 */ /* 0x000ef00000000800 */
[----:B------:R-:W4:Y:S01]  /*1430*/  LDC R7, c[0x0][0xb0c] ;  /* 0x0002c300ff077b82 */ /* 0x000f220000000800 */
[----:B-1----:R-:W-:-:S05]  /*1440*/  IMAD.HI.U32 R4, R14, R4, RZ ;  /* 0x000000040e047227 */ /* 0x002fca00078e00ff */
[----:B------:R-:W-:Y:S01]  /*1450*/  SHF.R.U32.HI R4, RZ, R5, R4 ;  /* 0x00000005ff047219 */ /* 0x000fe20000011604 */
[----:B--2---:R-:W-:Y:S01]  /*1460*/  IMAD.HI.U32 R3, R15, R3, RZ ;  /* 0x000000030f037227 */ /* 0x004fe200078e00ff */
[----:B------:R-:W-:-:S04]  /*1470*/  ISETP.NE.AND P0, PT, R2, 0x1, PT ;  /* 0x000000010200780c */ /* 0x000fc80003f05270 */
[----:B---3--:R-:W-:-:S04]  /*1480*/  SHF.R.U32.HI R3, RZ, R6, R3 ;  /* 0x00000006ff037219 */ /* 0x008fc80000011603 */
[----:B------:R-:W-:Y:S02]  /*1490*/  SEL R3, R15, R3, !P0 ;  /* 0x000000030f037207 */ /* 0x000fe40004000000 */
[----:B----4-:R-:W-:-:S04]  /*14a0*/  ISETP.NE.AND P1, PT, R7, 0x1, PT ;  /* 0x000000010700780c */ /* 0x010fc80003f25270 */
[----:B------:R-:W-:-:S05]  /*14b0*/  SEL R5, R14, R4, !P1 ;  /* 0x000000040e057207 */ /* 0x000fca0004800000 */
[----:B------:R-:W-:Y:S02]  /*14c0*/  IMAD.IADD R4, R3, 0x1, -R5 ;  /* 0x0000000103047824 */ /* 0x000fe400078e0a05 */
[----:B------:R-:W-:Y:S02]  /*14d0*/  IMAD.IADD R3, R5, 0x1, -R3 ;  /* 0x0000000105037824 */ /* 0x000fe400078e0a03 */
[----:B------:R-:W-:Y:S02]  /*14e0*/  IMAD R14, R4, R7, R14 ;  /* 0x00000007040e7224 */ /* 0x000fe400078e020e */
[----:B------:R-:W-:Y:S02]  /*14f0*/  IMAD R15, R3, R2, R15 ;  /* 0x00000002030f7224 */ /* 0x000fe400078e020f */
.L_x_19:
[----:B------:R-:W-:Y:S05]  /*1500*/  BRA.U !UP1, `(.L_x_20) ;  /* 0x00000001090c7547 */ /* 0x000fea000b800000 */
[----:B------:R-:W-:Y:S01]  /*1510*/  UCGABAR_WAIT ;  /* 0x0000000000007dc7 */ /* 0x000fe20008000000 */
[----:B------:R-:W-:Y:S01]  /*1520*/  CCTL.IVALL ;  /* 0x00000000ff00798f */ /* 0x000fe20002000000 */
[----:B------:R-:W-:Y:S05]  /*1530*/  BRA `(.L_x_21) ;  /* 0x0000000000047947 */ /* 0x000fea0003800000 */
.L_x_20:
[----:B------:R-:W-:Y:S06]  /*1540*/  BAR.SYNC.DEFER_BLOCKING 0x0 ;  /* 0x0000000000007b1d */ /* 0x000fec0000010000 */
.L_x_21:
[----:B------:R-:W-:Y:S05]  /*1550*/  BRA.U UP2, `(.L_x_22) ;  /* 0x0000001502087547 */ /* 0x000fea000b800000 */
[----:B------:R-:W1:Y:S01]  /*1560*/  LDCU UR22, c[0x0][0x38c] ;  /* 0x00007180ff1677ac */ /* 0x000e620008000800 */
[----:B------:R-:W2:Y:S01]  /*1570*/  LDC R8, c[0x0][0x370] ;  /* 0x0000dc00ff087b82 */ /* 0x000ea20000000800 */
[----:B------:R-:W-:Y:S01]  /*1580*/  PLOP3.LUT P1, PT, PT, PT, UP5, 0x80, 0x8 ;  /* 0x000000000008781c */ /* 0x000fe20003f2f058 */
[C---:B------:R-:W-:Y:S01]  /*1590*/  IMAD.SHL.U32 R18, R9.reuse, 0x80, RZ ;  /* 0x0000008009127824 */ /* 0x040fe200078e00ff */
[----:B------:R-:W-:Y:S01]  /*15a0*/  UISETP.NE.AND UP1, UPT, UR10, URZ, UPT ;  /* 0x000000ff0a00728c */ /* 0x000fe2000bf25270 */
[----:B------:R-:W-:Y:S01]  /*15b0*/  ISETP.NE.AND P4, PT, R10, RZ, P5 ;  /* 0x000000ff0a00720c */ /* 0x000fe20002f85270 */
[----:B------:R-:W-:Y:S01]  /*15c0*/  IMAD.MOV.U32 R17, RZ, RZ, 0x1 ;  /* 0x00000001ff117424 */ /* 0x000fe200078e00ff */
[----:B------:R-:W-:Y:S01]  /*15d0*/  LOP3.LUT R19, R9, 0x1, RZ, 0xc0, !PT ;  /* 0x0000000109137812 */ /* 0x000fe200078ec0ff */
[----:B------:R-:W-:Y:S01]  /*15e0*/  IMAD.MOV.U32 R16, RZ, RZ, RZ ;  /* 0x000000ffff107224 */ /* 0x000fe200078e00ff */
[----:B------:R-:W3:Y:S01]  /*15f0*/  LDC R0, c[0x0][0x374] ;  /* 0x0000dd00ff007b82 */ /* 0x000ee20000000800 */
[----:B------:R-:W-:-:S02]  /*1600*/  PLOP3.LUT P1, PT, P1, PT, PT, 0x8, 0x80 ;  /* 0x000000000080781c */ /* 0x000fc40000f2e170 */
[----:B------:R-:W-:Y:S01]  /*1610*/  CS2R R12, SRZ ;  /* 0x00000000000c7805 */ /* 0x000fe2000001ff00 */
[----:B------:R-:W-:Y:S01]  /*1620*/  IMAD.MOV.U32 R11, RZ, RZ, 0x1 ;  /* 0x00000001ff0b7424 */ /* 0x000fe200078e00ff */
[----:B------:R-:W4:Y:S01]  /*1630*/  LDCU.64 UR30, c[0x0][0x348] ;  /* 0x00006900ff1e77ac */ /* 0x000f220008000a00 */
[----:B------:R-:W-:Y:S02]  /*1640*/  USEL UR14, UR14, 0x2, UP1 ;  /* 0x000000020e0e7887 */ /* 0x000fe40008800000 */
[----:B-1----:R-:W-:Y:S01]  /*1650*/  UIADD3 UR4, UPT, UPT, UR22, 0x7f, URZ ;  /* 0x0000007f16047890 */ /* 0x002fe2000fffe0ff */
[----:B------:R-:W-:-:S03]  /*1660*/  UMOV UR15, URZ ;  /* 0x000000ff000f7c82 */ /* 0x000fc60008000000 */
[----:B------:R-:W-:-:S04]  /*1670*/  USHF.R.S32.HI UR29, URZ, 0x1f, UR4 ;  /* 0x0000001fff1d7899 */ /* 0x000fc80008011404 */
[----:B------:R-:W-:Y:S02]  /*1680*/  ULEA.HI UR29, UR29, UR4, URZ, 0x7 ;  /* 0x000000041d1d7291 */ /* 0x000fe4000f8f38ff */
[----:B------:R-:W-:Y:S02]  /*1690*/  UIADD3 UR4, UPT, UPT, UR22, -0x1, URZ ;  /* 0xffffffff16047890 */ /* 0x000fe4000fffe0ff */
[----:B------:R-:W-:Y:S02]  /*16a0*/  USHF.R.S32.HI UR29, URZ, 0x7, UR29 ;  /* 0x00000007ff1d7899 */ /* 0x000fe4000801141d */
[----:B------:R-:W-:Y:S02]  /*16b0*/  UISETP.GE.U32.AND UP2, UPT, UR4, -0xff, UPT ;  /* 0xffffff010400788c */ /* 0x000fe4000bf46070 */
[----:B------:R-:W-:Y:S02]  /*16c0*/  UISETP.LT.U32.AND UP0, UPT, UR29, 0x4, UPT ;  /* 0x000000041d00788c */ /* 0x000fe4000bf01070 */
[----:B------:R-:W-:-:S02]  /*16d0*/  UIADD3 UR22, UPT, UPT, UR22, 0xfe, URZ ;  /* 0x000000fe16167890 */ /* 0x000fc4000fffe0ff */
[----:B------:R-:W-:-:S04]  /*16e0*/  USEL UR23, UR29, 0x4, UP0 ;  /* 0x000000041d177887 */ /* 0x000fc80008000000 */
[----:B------:R-:W-:Y:S02]  /*16f0*/  UIADD3 UR13, UPT, UPT, UR23, -0x1, URZ ;  /* 0xffffffff170d7890 */ /* 0x000fe4000fffe0ff */
[----:B------:R-:W-:Y:S02]  /*1700*/  @UP2 UIADD3 UR13, UPT, UPT, UR23, URZ, URZ ;  /* 0x000000ff170d2290 */ /* 0x000fe4000fffe0ff */
[----:B------:R-:W-:Y:S02]  /*1710*/  UIADD3 UR21, UPT, UPT, UR29, -UR23, URZ ;  /* 0x800000171d157290 */ /* 0x000fe4000fffe0ff */
[----:B------:R-:W-:Y:S02]  /*1720*/  UIADD3 UR7, UPT, UPT, UR13, 0x1, URZ ;  /* 0x000000010d077890 */ /* 0x000fe4000fffe0ff */
[----:B--2-4-:R-:W-:-:S12]  /*1730*/  UIADD3 UR13, UPT, UPT, -UR13, URZ, URZ ;  /* 0x000000ff0d0d7290 */ /* 0x014fd8000fffe1ff */
.L_x_42:
[----:B------:R-:W-:Y:S01]  /*1740*/  UISETP.NE.AND UP0, UPT, UR37, URZ, UPT ;  /* 0x000000ff2500728c */ /* 0x000fe2000bf05270 */
[----:B------:R-:W1:Y:S08]  /*1750*/  S2UR UR37, SR_CgaCtaId ;  /* 0x00000000002579c3 */ /* 0x000e700000008800 */
[----:B------:R-:W-:Y:S05]  /*1760*/  BRA.U UP0, `(.L_x_23) ;  /* 0x0000000100347547 */ /* 0x000fea000b800000 */
[----:B------:R-:W2:Y:S01]  /*1770*/  S2R R2, SR_CgaCtaId ;  /* 0x0000000000027919 */ /* 0x000ea20000008800 */
[----:B------:R-:W-:-:S04]  /*1780*/  MOV R3, 0x400 ;  /* 0x0000040000037802 */ /* 0x000fc80000000f00 */
[----:B--2---:R-:W-:Y:S02]  /*1790*/  LEA R2, R2, R3, 0x18 ;  /* 0x0000000302027211 */ /* 0x004fe400078ec0ff */
[----:B------:R-:W-:-:S03]  /*17a0*/  SHF.L.U32 R3, R11, 0x1f, RZ ;  /* 0x0000001f0b037819 */ /* 0x000fc600000006ff */
[----:B------:R-:W-:-:S04]  /*17b0*/  IMAD R2, R12, 0x8, R2 ;  /* 0x000000080c027824 */ /* 0x000fc800078e0202 */
[----:B------:R-:W2:Y:S02]  /*17c0*/  SYNCS.PHASECHK.TRANS64.TRYWAIT P0, [R2+URZ+0xf0], R3 ;  /* 0x0000f003020075a7 */ /* 0x000ea400080011ff */
[----:B--2---:R-:W-:Y:S05]  /*17d0*/  @!P0 BRA `(.L_x_24) ;  /* 0x0000007000748947 */ /* 0x004fea0003800000 */
.L_x_140:
[----:B------:R-:W-:Y:S01]  /*17e0*/  VIADD R12, R12, 0x1 ;  /* 0x000000010c0c7836 */ /* 0x000fe20000000000 */
[----:B------:R2:W-:Y:S04]  /*17f0*/  SYNCS.ARRIVE.TRANS64.A1T0 RZ, [R2+URZ+0xe0], RZ ;  /* 0x0000e0ff02ff79a7 */ /* 0x0005e800081000ff */
[----:B------:R-:W-:-:S04]  /*1800*/  ISETP.NE.AND P0, PT, R12, 0x2, PT ;  /* 0x000000020c00780c */ /* 0x000fc80003f05270 */
[----:B------:R-:W-:Y:S02]  /*1810*/  SEL R12, R12, RZ, P0 ;  /* 0x000000ff0c0c7207 */ /* 0x000fe40000000000 */
[----:B--2---:R-:W-:-:S04]  /*1820*/  SEL R2, RZ, 0x1, P0 ;  /* 0x00000001ff027807 */ /* 0x004fc80000000000 */
[----:B------:R-:W-:-:S07]  /*1830*/  LOP3.LUT R11, R11, R2, RZ, 0x3c, !PT ;  /* 0x000000020b0b7212 */ /* 0x000fce00078e3cff */
.L_x_23:
[----:B------:R-:W-:Y:S01]  /*1840*/  UMOV UR4, 0x400 ;  /* 0x0000040000047882 */ /* 0x000fe20000000000 */
[----:B------:R-:W-:Y:S01]  /*1850*/  SHF.L.U32 R2, R17, 0x1f, RZ ;  /* 0x0000001f11027819 */ /* 0x000fe200000006ff */
[----:B-1----:R-:W-:Y:S01]  /*1860*/  ULEA UR4, UR37, UR4, 0x18 ;  /* 0x0000000425047291 */ /* 0x002fe2000f8ec0ff */
[----:B------:R-:W-:Y:S01]  /*1870*/  IMAD R15, R15, 0x2, R19 ;  /* 0x000000020f0f7824 */ /* 0x000fe200078e0213 */
[----:B------:R-:W-:Y:S01]  /*1880*/  UISETP.GE.U32.AND UP0, UPT, UR22, 0xff, UPT ;  /* 0x000000ff1600788c */ /* 0x000fe2000bf06070 */
[----:B------:R-:W-:Y:S01]  /*1890*/  R2UR UR35, R18 ;  /* 0x00000000122372ca */ /* 0x000fe200000e0000 */
[----:B------:R-:W-:Y:S02]  /*18a0*/  ULEA UR5, UR15, UR4, 0x3 ;  /* 0x000000040f057291 */ /* 0x000fe4000f8e18ff */
[----:B------:R-:W-:Y:S01]  /*18b0*/  R2UR UR19, R15 ;  /* 0x000000000f1372ca */ /* 0x000fe200000e0000 */
[----:B------:R-:W-:-:S06]  /*18c0*/  UMOV UR38, URZ ;  /* 0x000000ff00267c82 */ /* 0x000fcc0008000000 */
[----:B------:R1:W2:Y:S06]  /*18d0*/  SYNCS.PHASECHK.TRANS64.TRYWAIT P0, [UR5+0x20], R2 ;  /* 0x00002002ff0075a7 */ /* 0x0002ac0008001105 */
[----:B------:R-:W-:Y:S01]  /*18e0*/  UIMAD UR19, UR19, 0x30, URZ ;  /* 0x00000030131378a4 */ /* 0x000fe2000f8e02ff */
[----:B-1----:R-:W-:-:S05]  /*18f0*/  LEA.HI R2, R14, R14, RZ, 0x1 ;  /* 0x0000000e0e027211 */ /* 0x002fca00078f08ff */
[----:B------:R-:W-:-:S05]  /*1900*/  IMAD.SHL.U32 R2, R2, 0x80, RZ ;  /* 0x0000008002027824 */ /* 0x000fca00078e00ff */
[----:B------:R-:W-:-:S04]  /*1910*/  LOP3.LUT R2, R2, 0xffffff00, RZ, 0xc0, !PT ;  /* 0xffffff0002027812 */ /* 0x000fc800078ec0ff */
[----:B------:R-:W-:-:S13]  /*1920*/  R2UR UR5, R2 ;  /* 0x00000000020572ca */ /* 0x000fda00000e0000 */
[----:B------:R-:W-:Y:S01]  /*1930*/  ULOP3.LUT UR35, UR5, 0x80, UR35, 0xf8, !UPT ;  /* 0x0000008005237892 */ /* 0x000fe2000f8ef823 */
[----:B------:R-:W-:Y:S11]  /*1940*/  BRA.U !UP0, `(.L_x_25) ;  /* 0x0000000108f07547 */ /* 0x000ff6000b800000 */
[----:B------:R-:W-:Y:S01]  /*1950*/  UMOV UR39, UR13 ;  /* 0x0000000d00277c82 */ /* 0x000fe20008000000 */
[----:B------:R-:W-:Y:S01]  /*1960*/  UMOV UR6, UR15 ;  /* 0x0000000f00067c82 */ /* 0x000fe20008000000 */
[----:B------:R-:W-:-:S05]  /*1970*/  UMOV UR26, 0x40 ;  /* 0x00000040001a7882 */ /* 0x000fca0000000000 */
.L_x_31:
[----:B------:R-:W-:Y:S01]  /*1980*/  @P5 MOV R3, 0x16000 ;  /* 0x0001600000035802 */ /* 0x000fe20000000f00 */
[----:B------:R-:W-:Y:S01]  /*1990*/  ULEA UR33, UR6, UR4, 0x3 ;  /* 0x0000000406217291 */ /* 0x000fe2000f8e18ff */
[----:B--2-4-:R-:W-:Y:S11]  /*19a0*/  @P0 BRA `(.L_x_26) ;  /* 0x00000000000c0947 */ /* 0x014ff60003800000 */
[----:B------:R-:W-:Y:S04]  /*19b0*/  SHF.L.U32 R4, R17, 0x1f, RZ ;  /* 0x0000001f11047819 */ /* 0x000fe800000006ff */
[----:B------:R-:W1:Y:S02]  /*19c0*/  SYNCS.PHASECHK.TRANS64.TRYWAIT P0, [UR33+0x20], R4 ;  /* 0x00002004ff0075a7 */ /* 0x000e640008001121 */
[----:B-1----:R-:W-:Y:S05]  /*19d0*/  @!P0 BRA `(.L_x_27) ;  /* 0x0000007000088947 */ /* 0x002fea0003800000 */
.L_x_26:
[----:B------:R2:W-:Y:S01]  /*19e0*/  @P5 SYNCS.ARRIVE.TRANS64 RZ, [UR33], R3 ;  /* 0x00000003ffff59a7 */ /* 0x0005e20008000021 */
[----:B------:R-:W-:Y:S02]  /*19f0*/  ULOP3.LUT UR5, UR14, 0x2, URZ, 0xfc, !UPT ;  /* 0x000000020e057892 */ /* 0x000fe4000f8efcff */
[----:B------:R-:W-:Y:S02]  /*1a00*/  UIADD3 UR39, UPT, UPT, UR39, 0x1, URZ ;  /* 0x0000000127277890 */ /* 0x000fe4000fffe0ff */
[----:B------:R-:W-:Y:S02]  /*1a10*/  UISETP.NE.AND UP0, UPT, UR5, 0x2, UPT ;  /* 0x000000020500788c */ /* 0x000fe4000bf05270 */
[----:B------:R-:W-:Y:S07]  /*1a20*/  UISETP.NE.AND UP2, UPT, UR39, 0x1, UPT ;  /* 0x000000012700788c */ /* 0x000fee000bf45270 */
[----:B------:R-:W-:Y:S05]  /*1a30*/  BRA.U UP0, `(.L_x_28) ;  /* 0x0000000100047547 */ /* 0x000fea000b800000 */
[----:B------:R-:W-:Y:S05]  /*1a40*/  BPT.TRAP 0x1 ;  /* 0x000000040000795c */ /* 0x000fea0000300000 */
.L_x_28:
[----:B------:R-:W-:Y:S04]  /*1a50*/  BSSY.RECONVERGENT B0, `(.L_x_29) ;  /* 0x0000003000007945 */ /* 0x000fe80003800200 */
[----:B------:R-:W-:Y:S05]  /*1a60*/  @!P4 BRA `(.L_x_30) ;  /* 0x000000000004c947 */ /* 0x000fea0003800000 */
[----:B------:R-:W-:Y:S05]  /*1a70*/  BPT.TRAP 0x1 ;  /* 0x000000040000795c */ /* 0x000fea0000300000 */
.L_x_30:
[----:B------:R-:W-:Y:S05]  /*1a80*/  BSYNC.RECONVERGENT B0 ;  /* 0x0000000000007941 */ /* 0x000fea0003800200 */
.L_x_29:
[----:B------:R-:W-:Y:S02]  /*1a90*/  UIADD3 UR15, UPT, UPT, UR6, 0x1, URZ ;  /* 0x00000001060f7890 */ /* 0x000fe4000fffe0ff */
[----:B------:R-:W-:Y:S02]  /*1aa0*/  UIADD3 UR42, UP1, UPT, UR30, 0x80, URZ ;  /* 0x000000801e2a7890 */ /* 0x000fe4000ff3e0ff */
[----:B------:R-:W-:Y:S02]  /*1ab0*/  UISETP.NE.AND UP0, UPT, UR15, 0x4, UPT ;  /* 0x000000040f00788c */ /* 0x000fe4000bf05270 */
[----:B------:R-:W-:Y:S02]  /*1ac0*/  ULEA UR24, UR6, UR4, 0xf ;  /* 0x0000000406187291 */ /* 0x000fe4000f8e78ff */
[----:B------:R-:W-:Y:S02]  /*1ad0*/  USEL UR9, URZ, 0x1, UP0 ;  /* 0x00000001ff097887 */ /* 0x000fe40008000000 */
[----:B------:R-:W-:Y:S02]  /*1ae0*/  USEL UR15, UR15, URZ, UP0 ;  /* 0x000000ff0f0f7287 */ /* 0x000fe40008000000 */
[----:B------:R-:W-:Y:S02]  /*1af0*/  ULOP3.LUT UR33, UR33, 0xfefffff8, URZ, 0xc0, !UPT ;  /* 0xfefffff821217892 */ /* 0x000fe4000f8ec0ff */
[----:B------:R-:W-:Y:S01]  /*1b00*/  ULEA UR8, UR15, UR4, 0x3 ;  /* 0x000000040f087291 */ /* 0x000fe2000f8e18ff */
[----:B------:R-:W-:Y:S01]  /*1b10*/  LOP3.LUT R17, R17, UR9, RZ, 0x3c, !PT ;  /* 0x0000000911117c12 */ /* 0x000fe2000f8e3cff */
[----:B------:R-:W-:Y:S02]  /*1b20*/  UIADD3 UR34, UPT, UPT, UR26, -0x40, URZ ;  /* 0xffffffc01a227890 */ /* 0x000fe4000fffe0ff */
[----:B------:R-:W-:Y:S01]  /*1b30*/  UIADD3.X UR43, UPT, UPT, URZ, UR31, URZ, UP1, !UPT ;  /* 0x0000001fff2b7290 */ /* 0x000fe20008ffe4ff */
[----:B-1----:R-:W-:Y:S01]  /*1b40*/  SHF.L.U32 R2, R17, 0x1f, RZ ;  /* 0x0000001f11027819 */ /* 0x002fe200000006ff */
[----:B------:R-:W-:Y:S01]  /*1b50*/  UIADD3 UR32, UPT, UPT, UR24, 0x6400, URZ ;  /* 0x0000640018207890 */ /* 0x000fe2000fffe0ff */
[----:B------:R-:W-:Y:S02]  /*1b60*/  UMOV UR44, 0x0 ;  /* 0x00000000002c7882 */ /* 0x000fe40000000000 */
[----:B------:R1:W4:Y:S01]  /*1b70*/  SYNCS.PHASECHK.TRANS64.TRYWAIT P0, [UR8+0x20], R2 ;  /* 0x00002002ff0075a7 */ /* 0x0003220008001108 */
[----:B------:R-:W-:Y:S01]  /*1b80*/  UMOV UR45, 0x10000000 ;  /* 0x10000000002d7882 */ /* 0x000fe20000000000 */
[----:B------:R-:W-:Y:S02]  /*1b90*/  UIADD3 UR24, UPT, UPT, UR24, 0xa400, URZ ;  /* 0x0000a40018187890 */ /* 0x000fe4000fffe0ff */
[----:B------:R-:W-:Y:S02]  /*1ba0*/  UIADD3 UR40, UP0, UPT, UR30, 0x180, URZ ;  /* 0x000001801e287890 */ /* 0x000fe4000ff1e0ff */
[----:B------:R-:W-:Y:S01]  /*1bb0*/  UTMALDG.3D.2CTA [UR32], [UR42], desc[UR44] ;  /* 0x00002c202a0075b4 */ /* 0x000fe20008211000 */
[----:B------:R-:W-:Y:S01]  /*1bc0*/  UIMAD UR5, UR6, 0x3000, UR4 ;  /* 0x00003000060578a4 */ /* 0x000fe2000f8e0204 */
[----:B------:R-:W-:Y:S01]  /*1bd0*/  UMOV UR27, UR35 ;  /* 0x00000023001b7c82 */ /* 0x000fe20008000000 */
[----:B------:R-:W-:Y:S01]  /*1be0*/  UMOV UR28, UR36 ;  /* 0x00000024001c7c82 */ /* 0x000fe20008000000 */
[----:B------:R-:W-:Y:S01]  /*1bf0*/  UMOV UR25, UR33 ;  /* 0x0000002100197c82 */ /* 0x000fe20008000000 */
[----:B------:R-:W-:Y:S01]  /*1c00*/  UIADD3.X UR41, UPT, UPT, URZ, UR31, URZ, UP0, !UPT ;  /* 0x0000001fff297290 */ /* 0x000fe200087fe4ff */
[----:B------:R2:W-:Y:S01]  /*1c10*/  UTMALDG.3D.2CTA [UR24], [UR42], desc[UR44] ;  /* 0x00002c182a0075b4 */ /* 0x0005e20008211000 */
[----:B------:R-:W-:Y:S01]  /*1c20*/  UIADD3 UR16, UPT, UPT, UR5, 0x26400, URZ ;  /* 0x0002640005107890 */ /* 0x000fe2000fffe0ff */
[----:B------:R-:W-:Y:S01]  /*1c30*/  UMOV UR20, UR36 ;  /* 0x0000002400147c82 */ /* 0x000fe20008000000 */
[----:B------:R-:W-:Y:S01]  /*1c40*/  UMOV UR17, UR33 ;  /* 0x0000002100117c82 */ /* 0x000fe20008000000 */
[----:B------:R-:W-:Y:S01]  /*1c50*/  UMOV UR18, UR34 ;  /* 0x0000002200127c82 */ /* 0x000fe20008000000 */
[----:B------:R-:W-:Y:S01]  /*1c60*/  UIADD3 UR8, UPT, UPT, UR5, 0x27c00, URZ ;  /* 0x00027c0005087890 */ /* 0x000fe2000fffe0ff */
[----:B------:R-:W-:Y:S01]  /*1c70*/  UMOV UR10, UR26 ;  /* 0x0000001a000a7c82 */ /* 0x000fe20008000000 */
[----:B------:R-:W-:Y:S03]  /*1c80*/  UMOV UR11, UR19 ;  /* 0x00000013000b7c82 */ /* 0x000fe60008000000 */
[----:B------:R1:W-:Y:S01]  /*1c90*/  UTMALDG.3D.2CTA [UR16], [UR40], desc[UR44] ;  /* 0x00002c10280075b4 */ /* 0x0003e20008211000 */
[----:B------:R-:W-:Y:S01]  /*1ca0*/  UMOV UR12, UR36 ;  /* 0x00000024000c7c82 */ /* 0x000fe20008000000 */
[----:B------:R-:W-:Y:S01]  /*1cb0*/  UMOV UR9, UR33 ;  /* 0x0000002100097c82 */ /* 0x000fe20008000000 */
[----:B------:R-:W-:Y:S01]  /*1cc0*/  UMOV UR38, UR7 ;  /* 0x0000000700267c82 */ /* 0x000fe20008000000 */
[----:B------:R-:W-:Y:S01]  /*1cd0*/  UMOV UR6, UR15 ;  /* 0x0000000f00067c82 */ /* 0x000fe20008000000 */
[----:B------:R1:W-:Y:S01]  /*1ce0*/  UTMALDG.3D.2CTA [UR8], [UR40], desc[UR44] ;  /* 0x00002c08280075b4 */ /* 0x0003e20008211000 */
[----:B--2---:R-:W-:Y:S01]  /*1cf0*/  UIADD3 UR26, UPT, UPT, UR26, 0x80, URZ ;  /* 0x000000801a1a7890 */ /* 0x004fe2000fffe0ff */
[----:B-1----:R-:W-:Y:S11]  /*1d00*/  BRA.U UP2, `(.L_x_31) ;  /* 0xfffffffd021c7547 */ /* 0x002ff6000b83ffff */
.L_x_25:
[----:B------:R-:W-:Y:S01]  /*1d10*/  ULEA UR5, UR15, UR4, 0x3 ;  /* 0x000000040f057291 */ /* 0x000fe2000f8e18ff */
[----:B------:R-:W-:Y:S01]  /*1d20*/  SHF.L.U32 R2, R17, 0x1f, RZ ;  /* 0x0000001f11027819 */ /* 0x000fe200000006ff */
[----:B------:R-:W-:Y:S01]  /*1d30*/  @!P1 SYNCS.ARRIVE.TRANS64.A1T0 RZ, [UR4+0x78], RZ ;  /* 0x000078ffffff99a7 */ /* 0x000fe20008100004 */
[----:B------:R-:W-:-:S06]  /*1d40*/  UISETP.GT.AND UP0, UPT, UR29, UR23, UPT ;  /* 0x000000171d00728c */ /* 0x000fcc000bf04270 */
[----:B--2-4-:R1:W2:Y:S03]  /*1d50*/  SYNCS.PHASECHK.TRANS64.TRYWAIT P0, [UR5+0x20], R2 ;  /* 0x00002002ff0075a7 */ /* 0x0142a60008001105 */
[----:B------:R-:W-:Y:S05]  /*1d60*/  BRA.U !UP0, `(.L_x_32) ;  /* 0x0000000108e87547 */ /* 0x000fea000b800000 */
[----:B------:R-:W-:Y:S01]  /*1d70*/  UIADD3 UR39, UPT, UPT, UR21, UR38, URZ ;  /* 0x0000002615277290 */ /* 0x000fe2000fffe0ff */
[----:B------:R-:W-:-:S11]  /*1d80*/  UMOV UR6, UR15 ;  /* 0x0000000f00067c82 */ /* 0x000fd60008000000 */
.L_x_38:
[----:B--2---:R-:W-:Y:S01]  /*1d90*/  @P5 MOV R3, 0x16000 ;  /* 0x0001600000035802 */ /* 0x004fe20000000f00 */
[----:B------:R-:W-:Y:S01]  /*1da0*/  ULEA UR33, UR6, UR4, 0x3 ;  /* 0x0000000406217291 */ /* 0x000fe2000f8e18ff */
[----:B-12---:R-:W-:Y:S11]  /*1db0*/  @P0 BRA `(.L_x_33) ;  /* 0x00000000000c0947 */ /* 0x006ff60003800000 */
[----:B------:R-:W-:Y:S04]  /*1dc0*/  SHF.L.U32 R4, R17, 0x1f, RZ ;  /* 0x0000001f11047819 */ /* 0x000fe800000006ff */
[----:B------:R-:W2:Y:S02]  /*1dd0*/  SYNCS.PHASECHK.TRANS64.TRYWAIT P0, [UR33+0x20], R4 ;  /* 0x00002004ff0075a7 */ /* 0x000ea40008001121 */
[----:B--2---:R-:W-:Y:S05]  /*1de0*/  @!P0 BRA `(.L_x_34) ;  /* 0x0000006c001c8947 */ /* 0x004fea0003800000 */
.L_x_33:
[----:B------:R2:W-:Y:S01]  /*1df0*/  @P5 SYNCS.ARRIVE.TRANS64 RZ, [UR33], R3 ;  /* 0x00000003ffff59a7 */ /* 0x0005e20008000021 */
[----:B------:R-:W-:Y:S04]  /*1e00*/  ULOP3.LUT UR5, UR14, 0x2, URZ, 0xfc, !UPT ;  /* 0x000000020e057892 */ /* 0x000fe8000f8efcff */
[----:B------:R-:W-:Y:S09]  /*1e10*/  UISETP.NE.AND UP0, UPT, UR5, 0x2, UPT ;  /* 0x000000020500788c */ /* 0x000ff2000bf05270 */
[----:B------:R-:W-:Y:S05]  /*1e20*/  BRA.U UP0, `(.L_x_35) ;  /* 0x0000000100047547 */ /* 0x000fea000b800000 */
[----:B------:R-:W-:Y:S05]  /*1e30*/  BPT.TRAP 0x1 ;  /* 0x000000040000795c */ /* 0x000fea0000300000 */
.L_x_35:
[----:B------:R-:W-:Y:S04]  /*1e40*/  BSSY.RECONVERGENT B0, `(.L_x_36) ;  /* 0x0000003000007945 */ /* 0x000fe80003800200 */
[----:B------:R-:W-:Y:S05]  /*1e50*/  @!P4 BRA `(.L_x_37) ;  /* 0x000000000004c947 */ /* 0x000fea0003800000 */
[----:B------:R-:W-:Y:S05]  /*1e60*/  BPT.TRAP 0x1 ;  /* 0x000000040000795c */ /* 0x000fea0000300000 */
.L_x_37:
[----:B------:R-:W-:Y:S05]  /*1e70*/  BSYNC.RECONVERGENT B0 ;  /* 0x0000000000007941 */ /* 0x000fea0003800200 */
.L_x_36:
[----:B------:R-:W-:Y:S02]  /*1e80*/  UIADD3 UR15, UPT, UPT, UR6, 0x1, URZ ;  /* 0x00000001060f7890 */ /* 0x000fe4000fffe0ff */
[----:B------:R-:W-:Y:S02]  /*1e90*/  UIADD3 UR44, UP1, UPT, UR30, 0x80, URZ ;  /* 0x000000801e2c7890 */ /* 0x000fe4000ff3e0ff */
[----:B------:R-:W-:Y:S02]  /*1ea0*/  UISETP.NE.AND UP0, UPT, UR15, 0x4, UPT ;  /* 0x000000040f00788c */ /* 0x000fe4000bf05270 */
[----:B------:R-:W-:Y:S02]  /*1eb0*/  ULEA UR24, UR6, UR4, 0xf ;  /* 0x0000000406187291 */ /* 0x000fe4000f8e78ff */
[----:B------:R-:W-:Y:S02]  /*1ec0*/  USEL UR9, URZ, 0x1, UP0 ;  /* 0x00000001ff097887 */ /* 0x000fe40008000000 */
[----:B------:R-:W-:Y:S02]  /*1ed0*/  USEL UR15, UR15, URZ, UP0 ;  /* 0x000000ff0f0f7287 */ /* 0x000fe40008000000 */
[----:B------:R-:W-:Y:S02]  /*1ee0*/  USHF.L.U32 UR34, UR38, 0x7, URZ ;  /* 0x0000000726227899 */ /* 0x000fe400080006ff */
[----:B------:R-:W-:Y:S01]  /*1ef0*/  ULEA UR8, UR15, UR4, 0x3 ;  /* 0x000000040f087291 */ /* 0x000fe2000f8e18ff */
[----:B------:R-:W-:Y:S01]  /*1f00*/  LOP3.LUT R17, R17, UR9, RZ, 0x3c, !PT ;  /* 0x0000000911117c12 */ /* 0x000fe2000f8e3cff */
[----:B------:R-:W-:Y:S02]  /*1f10*/  ULOP3.LUT UR33, UR33, 0xfefffff8, URZ, 0xc0, !UPT ;  /* 0xfefffff821217892 */ /* 0x000fe4000f8ec0ff */
[----:B------:R-:W-:Y:S01]  /*1f20*/  UIADD3.X UR45, UPT, UPT, URZ, UR31, URZ, UP1, !UPT ;  /* 0x0000001fff2d7290 */ /* 0x000fe20008ffe4ff */
[----:B-1----:R-:W-:Y:S01]  /*1f30*/  SHF.L.U32 R2, R17, 0x1f, RZ ;  /* 0x0000001f11027819 */ /* 0x002fe200000006ff */
[----:B------:R-:W-:Y:S01]  /*1f40*/  UIADD3 UR32, UPT, UPT, UR24, 0x6400, URZ ;  /* 0x0000640018207890 */ /* 0x000fe2000fffe0ff */
[----:B------:R-:W-:Y:S02]  /*1f50*/  UMOV UR42, 0x0 ;  /* 0x00000000002a7882 */ /* 0x000fe40000000000 */
[----:B------:R4:W1:Y:S01]  /*1f60*/  SYNCS.PHASECHK.TRANS64.TRYWAIT P0, [UR8+0x20], R2 ;  /* 0x00002002ff0075a7 */ /* 0x0008620008001108 */
[----:B------:R-:W-:Y:S01]  /*1f70*/  UMOV UR43, 0x10000000 ;  /* 0x10000000002b7882 */ /* 0x000fe20000000000 */
[----:B------:R-:W-:Y:S02]  /*1f80*/  UIADD3 UR26, UPT, UPT, UR34, 0x40, URZ ;  /* 0x00000040221a7890 */ /* 0x000fe4000fffe0ff */
[----:B------:R-:W-:Y:S02]  /*1f90*/  UIADD3 UR24, UPT, UPT, UR24, 0xa400, URZ ;  /* 0x0000a40018187890 */ /* 0x000fe4000fffe0ff */
[----:B------:R4:W-:Y:S01]  /*1fa0*/  UTMALDG.3D.2CTA [UR32], [UR44], desc[UR42] ;  /* 0x00002a202c0075b4 */ /* 0x0009e20008211000 */
[----:B------:R-:W-:Y:S02]  /*1fb0*/  UIADD3 UR40, UP0, UPT, UR30, 0x180, URZ ;  /* 0x000001801e287890 */ /* 0x000fe4000ff1e0ff */
        /* <DEDUP_REMOVED lines=16> */
[----:B------:R-:W-:Y:S01]  /*20c0*/  UIADD3 UR38, UPT, UPT, UR38, 0x1, URZ ;  /* 0x0000000126267890 */ /* 0x000fe2000fffe0ff */
[----:B------:R-:W-:Y:S03]  /*20d0*/  UMOV UR6, UR15 ;  /* 0x0000000f00067c82 */ /* 0x000fe60008000000 */
[----:B------:R-:W-:Y:S01]  /*20e0*/  UISETP.NE.AND UP0, UPT, UR38, UR39, UPT ;  /* 0x000000272600728c */ /* 0x000fe2000bf05270 */
[----:B------:R4:W-:Y:S08]  /*20f0*/  UTMALDG.3D.2CTA [UR8], [UR40], desc[UR42] ;  /* 0x00002a08280075b4 */ /* 0x0009f00008211000 */
[----:B----4-:R-:W-:Y:S05]  /*2100*/  BRA.U UP0, `(.L_x_38) ;  /* 0xfffffffd00207547 */ /* 0x010fea000b83ffff */
.L_x_32:
[C---:B-1----:R-:W-:Y:S01]  /*2110*/  LEA R2, R16.reuse, UR4, 0x3 ;  /* 0x0000000410027c11 */ /* 0x042fe2000f8e18ff */
[----:B------:R-:W-:Y:S01]  /*2120*/  NOP ;  /* 0x0000000000007918 */ /* 0x000fe20000000000 */
[----:B--2---:R-:W-:Y:S02]  /*2130*/  SHF.L.U32 R3, R13, 0x1f, RZ ;  /* 0x0000001f0d037819 */ /* 0x004fe400000006ff */
[----:B------:R-:W-:Y:S02]  /*2140*/  LEA R4, R16, UR4, 0x4 ;  /* 0x0000000410047c11 */ /* 0x000fe4000f8e20ff */
[----:B------:R-:W1:Y:S02]  /*2150*/  SYNCS.PHASECHK.TRANS64.TRYWAIT P0, [R2+URZ+0x80], R3 ;  /* 0x00008003020075a7 */ /* 0x000e6400080011ff */
[----:B-1----:R-:W-:Y:S05]  /*2160*/  @!P0 BRA `(.L_x_39) ;  /* 0x0000006800548947 */ /* 0x002fea0003800000 */
.L_x_143:
[----:B------:R-:W2:Y:S01]  /*2170*/  LDS.128 R4, [R4+0x110] ;  /* 0x0001100004047984 */ /* 0x000ea20000000c00 */
[----:B------:R-:W-:Y:S01]  /*2180*/  ISETP.GE.AND P0, PT, R37, 0x1, PT ;  /* 0x000000012500780c */ /* 0x000fe20003f06270 */
[----:B-1----:R-:W-:Y:S01]  /*2190*/  VIADD R2, R2, 0x90 ;  /* 0x0000009002027836 */ /* 0x002fe20000000000 */
[----:B------:R-:W-:Y:S01]  /*21a0*/  @!PT LDS RZ, [RZ] ;  /* 0x00000000fffff984 */ /* 0x000fe20000000800 */
[----:B------:R-:W-:Y:S01]  /*21b0*/  @!PT LDS RZ, [RZ] ;  /* 0x00000000fffff984 */ /* 0x000fe20000000800 */
[----:B------:R-:W-:Y:S01]  /*21c0*/  @!PT LDS RZ, [RZ] ;  /* 0x00000000fffff984 */ /* 0x000fe20000000800 */
[----:B------:R-:W-:Y:S01]  /*21d0*/  @!PT LDS RZ, [RZ] ;  /* 0x00000000fffff984 */ /* 0x000fe20000000800 */
[----:B------:R1:W-:Y:S06]  /*21e0*/  MEMBAR.ALL.CTA ;  /* 0x0000000000007992 */ /* 0x0003ec0000008000 */
[----:B-1----:R-:W1:Y:S01]  /*21f0*/  FENCE.VIEW.ASYNC.S ;  /* 0x00000000000073c6 */ /* 0x002e620000000000 */
[----:B------:R-:W-:-:S04]  /*2200*/  PRMT R2, RZ, 0x654, R2 ;  /* 0x00000654ff027816 */ /* 0x000fc80000000002 */
[----:B-1----:R1:W-:Y:S01]  /*2210*/  SYNCS.ARRIVE.TRANS64.RED.A1T0 RZ, [R2+URZ], RZ ;  /* 0x000000ff02ff79a7 */ /* 0x0023e200081004ff */
[----:B--2---:R-:W-:-:S13]  /*2220*/  LOP3.LUT P2, RZ, R6, 0x1, RZ, 0xc0, !PT ;  /* 0x0000000106ff7812 */ /* 0x004fda000784c0ff */
[----:B------:R-:W-:Y:S01]  /*2230*/  @P2 SHF.R.U32.HI R3, RZ, 0x10, R5 ;  /* 0x00000010ff032819 */ /* 0x000fe20000011605 */
[----:B------:R-:W-:Y:S01]  /*2240*/  VOTEU.ANY UP0, P2 ;  /* 0x0000000000ff7886 */ /* 0x000fe20001000100 */
[----:B------:R-:W-:Y:S02]  /*2250*/  @P2 MOV R10, R4 ;  /* 0x00000004000a2202 */ /* 0x000fe40000000f00 */
[----:B------:R-:W-:Y:S02]  /*2260*/  @P2 R2UR.BROADCAST UR5, R3 ;  /* 0x00000000030522ca */ /* 0x000fe400008e0000 */
[----:B------:R-:W-:-:S11]  /*2270*/  @P2 LOP3.LUT R9, R5, 0xffff, RZ, 0xc0, !PT ;  /* 0x0000ffff05092812 */ /* 0x000fd600078ec0ff */
[----:B------:R-:W-:Y:S01]  /*2280*/  @UP0 UMOV UR36, UR5 ;  /* 0x0000000500240c82 */ /* 0x000fe20008000000 */
[----:B-1----:R-:W-:Y:S05]  /*2290*/  @!P0 BRA `(.L_x_40) ;  /* 0x0000000000b88947 */ /* 0x002fea0003800000 */
[----:B------:R-:W3:Y:S01]  /*22a0*/  LDC.64 R4, c[0x0][0xb18] ;  /* 0x0002c600ff047b82 */ /* 0x000ee20000000a00 */
[----:B------:R-:W-:-:S07]  /*22b0*/  ISETP.NE.AND P3, PT, R37, 0x1, PT ;  /* 0x000000012500780c */ /* 0x000fce0003f65270 */
[----:B------:R-:W1:Y:S08]  /*22c0*/  LDC.64 R6, c[0x0][0xb10] ;  /* 0x0002c400ff067b82 */ /* 0x000e700000000a00 */
[----:B------:R-:W2:Y:S08]  /*22d0*/  LDC R14, c[0x0][0xb20] ;  /* 0x0002c800ff0e7b82 */ /* 0x000eb00000000800 */
[----:B------:R-:W4:Y:S01]  /*22e0*/  LDC R15, c[0x0][0xb0c] ;  /* 0x0002c300ff0f7b82 */ /* 0x000f220000000800 */
[----:B---3--:R-:W-:Y:S01]  /*22f0*/  IMAD.HI.U32 R21, R0, R5, RZ ;  /* 0x0000000500157227 */ /* 0x008fe200078e00ff */
[----:B------:R-:W-:-:S03]  /*2300*/  ISETP.NE.AND P0, PT, R4, 0x1, PT ;  /* 0x000000010400780c */ /* 0x000fc60003f05270 */
[----:B------:R-:W-:-:S03]  /*2310*/  IMAD.HI.U32 R5, R9, R5, RZ ;  /* 0x0000000509057227 */ /* 0x000fc600078e00ff */
[----:B------:R-:W3:Y:S01]  /*2320*/  LDC.64 R2, c[0x0][0xb28] ;  /* 0x0002ca00ff027b82 */ /* 0x000ee20000000a00 */
[----:B-1----:R-:W-:-:S04]  /*2330*/  IMAD.HI.U32 R22, R8, R6, RZ ;  /* 0x0000000608167227 */ /* 0x002fc800078e00ff */
[----:B------:R-:W-:Y:S01]  /*2340*/  IMAD.HI.U32 R23, R10, R6, RZ ;  /* 0x000000060a177227 */ /* 0x000fe200078e00ff */
[----:B------:R-:W-:Y:S02]  /*2350*/  SHF.R.U32.HI R22, RZ, R7, R22 ;  /* 0x00000007ff167219 */ /* 0x000fe40000011616 */
[-C--:B--2---:R-:W-:Y:S02]  /*2360*/  SHF.R.U32.HI R21, RZ, R14.reuse, R21 ;  /* 0x0000000eff157219 */ /* 0x084fe40000011615 */
[----:B------:R-:W-:Y:S02]  /*2370*/  SHF.R.U32.HI R5, RZ, R14, R5 ;  /* 0x0000000eff057219 */ /* 0x000fe40000011605 */
[----:B------:R-:W-:Y:S02]  /*2380*/  SEL R21, R0, R21, !P0 ;  /* 0x0000001500157207 */ /* 0x000fe40004000000 */
[----:B------:R-:W-:Y:S02]  /*2390*/  SHF.R.U32.HI R23, RZ, R7, R23 ;  /* 0x00000007ff177219 */ /* 0x000fe40000011617 */
[----:B----4-:R-:W-:-:S02]  /*23a0*/  ISETP.NE.AND P1, PT, R15, 0x1, PT ;  /* 0x000000010f00780c */ /* 0x010fc40003f25270 */
[----:B------:R-:W-:Y:S02]  /*23b0*/  SEL R5, R9, R5, !P0 ;  /* 0x0000000509057207 */ /* 0x000fe40004000000 */
[----:B------:R-:W-:Y:S02]  /*23c0*/  SEL R22, R8, R22, !P1 ;  /* 0x0000001608167207 */ /* 0x000fe40004800000 */
[----:B------:R-:W-:Y:S01]  /*23d0*/  SEL R23, R10, R23, !P1 ;  /* 0x000000170a177207 */ /* 0x000fe20004800000 */
[----:B---3--:R-:W-:-:S04]  /*23e0*/  IMAD.HI.U32 R20, R21, R2, RZ ;  /* 0x0000000215147227 */ /* 0x008fc800078e00ff */
        /* <DEDUP_REMOVED lines=10> */
[----:B------:R-:W-:-:S04]  /*2490*/  @!P0 IMAD.HI.U32 R7, R23, R2, RZ ;  /* 0x0000000217078227 */ /* 0x000fc800078e00ff */
[----:B------:R-:W-:Y:S01]  /*24a0*/  IMAD.MOV R2, RZ, RZ, -R6 ;  /* 0x000000ffff027224 */ /* 0x000fe200078e0a06 */
[----:B------:R-:W-:Y:S02]  /*24b0*/  @!P0 SHF.R.U32.HI R3, RZ, R3, R7 ;  /* 0x00000003ff038219 */ /* 0x000fe40000011607 */
[----:B------:R-:W-:Y:S01]  /*24c0*/  IADD3 R7, PT, PT, -R5, RZ, RZ ;  /* 0x000000ff05077210 */ /* 0x000fe20007ffe1ff */
[----:B------:R-:W-:Y:S01]  /*24d0*/  IMAD R2, R37, R2, R5 ;  /* 0x0000000225027224 */ /* 0x000fe200078e0205 */
        /* <DEDUP_REMOVED lines=10> */
.L_x_40:
[----:B------:R-:W1:Y:S02]  /*2580*/  LDCU UR5, c[0x0][0xb30] ;  /* 0x00016600ff0577ac */ /* 0x000e640008000800 */
[----:B-1----:R-:W-:-:S09]  /*2590*/  UISETP.NE.AND UP0, UPT, UR5, 0x1, UPT ;  /* 0x000000010500788c */ /* 0x002fd2000bf05270 */
[----:B------:R-:W-:Y:S05]  /*25a0*/  BRA.U UP0, `(.L_x_41) ;  /* 0x0000000100407547 */ /* 0x000fea000b800000 */
[----:B------:R-:W1:Y:S08]  /*25b0*/  LDC.64 R4, c[0x0][0xb10] ;  /* 0x0002c400ff047b82 */ /* 0x000e700000000a00 */
[----:B------:R-:W2:Y:S08]  /*25c0*/  LDC.64 R2, c[0x0][0xb18] ;  /* 0x0002c600ff027b82 */ /* 0x000eb00000000a00 */
[----:B------:R-:W4:Y:S08]  /*25d0*/  LDC R6, c[0x0][0xb20] ;  /* 0x0002c800ff067b82 */ /* 0x000f300000000800 */
[----:B------:R-:W3:Y:S01]  /*25e0*/  LDC R7, c[0x0][0xb0c] ;  /* 0x0002c300ff077b82 */ /* 0x000ee20000000800 */
[----:B-1----:R-:W-:-:S05]  /*25f0*/  IMAD.HI.U32 R4, R10, R4, RZ ;  /* 0x000000040a047227 */ /* 0x002fca00078e00ff */
[----:B------:R-:W-:Y:S01]  /*2600*/  SHF.R.U32.HI R4, RZ, R5, R4 ;  /* 0x00000005ff047219 */ /* 0x000fe20000011604 */
[----:B--2---:R-:W-:Y:S01]  /*2610*/  IMAD.HI.U32 R3, R9, R3, RZ ;  /* 0x0000000309037227 */ /* 0x004fe200078e00ff */
[----:B------:R-:W-:-:S04]  /*2620*/  ISETP.NE.AND P0, PT, R2, 0x1, PT ;  /* 0x000000010200780c */ /* 0x000fc80003f05270 */
[----:B----4-:R-:W-:-:S04]  /*2630*/  SHF.R.U32.HI R3, RZ, R6, R3 ;  /* 0x00000006ff037219 */ /* 0x010fc80000011603 */
[----:B------:R-:W-:Y:S02]  /*2640*/  SEL R3, R9, R3, !P0 ;  /* 0x0000000309037207 */ /* 0x000fe40004000000 */
[----:B---3--:R-:W-:-:S04]  /*2650*/  ISETP.NE.AND P1, PT, R7, 0x1, PT ;  /* 0x000000010700780c */ /* 0x008fc80003f25270 */
[----:B------:R-:W-:-:S05]  /*2660*/  SEL R4, R10, R4, !P1 ;  /* 0x000000040a047207 */ /* 0x000fca0004800000 */
[----:B------:R-:W-:Y:S02]  /*2670*/  IMAD.IADD R5, R3, 0x1, -R4 ;  /* 0x0000000103057824 */ /* 0x000fe400078e0a04 */
[----:B------:R-:W-:Y:S02]  /*2680*/  IMAD.IADD R3, R4, 0x1, -R3 ;  /* 0x0000000104037824 */ /* 0x000fe400078e0a03 */
[----:B------:R-:W-:Y:S02]  /*2690*/  IMAD R10, R5, R7, R10 ;  /* 0x00000007050a7224 */ /* 0x000fe400078e020a */
[----:B------:R-:W-:-:S07]  /*26a0*/  IMAD R9, R3, R2, R9 ;  /* 0x0000000203097224 */ /* 0x000fce00078e0209 */
.L_x_41:
[----:B------:R-:W-:Y:S01]  /*26b0*/  VIADD R16, R16, 0x1 ;  /* 0x0000000110107836 */ /* 0x000fe20000000000 */
[----:B------:R-:W-:Y:S01]  /*26c0*/  PLOP3.LUT P1, PT, PT, PT, PT, 0x80, 0x8 ;  /* 0x000000000008781c */ /* 0x000fe20003f2f070 */
[----:B------:R-:W-:Y:S02]  /*26d0*/  IMAD.IADD R14, R10, 0x1, R91 ;  /* 0x000000010a0e7824 */ /* 0x000fe400078e025b */
[----:B------:R-:W-:Y:S01]  /*26e0*/  IMAD.IADD R15, R9, 0x1, R90 ;  /* 0x00000001090f7824 */ /* 0x000fe200078e025a */
[----:B------:R-:W-:-:S04]  /*26f0*/  ISETP.NE.AND P0, PT, R16, 0x2, PT ;  /* 0x000000021000780c */ /* 0x000fc80003f05270 */
[----:B------:R-:W-:Y:S02]  /*2700*/  SEL R2, RZ, 0x1, P0 ;  /* 0x00000001ff027807 */ /* 0x000fe40000000000 */
[----:B------:R-:W-:Y:S02]  /*2710*/  SEL R16, R16, RZ, P0 ;  /* 0x000000ff10107207 */ /* 0x000fe40000000000 */
[----:B------:R-:W-:Y:S01]  /*2720*/  LOP3.LUT R13, R13, R2, RZ, 0x3c, !PT ;  /* 0x000000020d0d7212 */ /* 0x000fe200078e3cff */
[----:B------:R-:W-:Y:S06]  /*2730*/  @P2 BRA `(.L_x_42) ;  /* 0xfffffff000002947 */ /* 0x000fec000383ffff */
[----:B------:R-:W-:Y:S01]  /*2740*/  UIADD3 UR4, UPT, UPT, UR4, 0x20, URZ ;  /* 0x0000002004047890 */ /* 0x000fe2000fffe0ff */
[----:B------:R-:W-:-:S03]  /*2750*/  SHF.L.U32 R2, R17, 0x1f, RZ ;  /* 0x0000001f11027819 */ /* 0x000fc600000006ff */
[----:B------:R-:W-:-:S09]  /*2760*/  ULEA UR5, UR15, UR4, 0x3 ;  /* 0x000000040f057291 */ /* 0x000fd2000f8e18ff */
[----:B------:R-:W1:Y:S02]  /*2770*/  SYNCS.PHASECHK.TRANS64.TRYWAIT P0, [UR5], R2 ;  /* 0x00000002ff0075a7 */ /* 0x000e640008001105 */
[----:B-1----:R-:W-:Y:S05]  /*2780*/  @!P0 BRA `(.L_x_43) ;  /* 0x0000006000e08947 */ /* 0x002fea0003800000 */
.L_x_145:
[----:B------:R-:W-:-:S04]  /*2790*/  UIADD3 UR6, UPT, UPT, UR15, 0x1, URZ ;  /* 0x000000010f067890 */ /* 0x000fc8000fffe0ff */
[----:B------:R-:W-:-:S04]  /*27a0*/  UISETP.NE.AND UP0, UPT, UR6, 0x4, UPT ;  /* 0x000000040600788c */ /* 0x000fc8000bf05270 */
[----:B------:R-:W-:Y:S02]  /*27b0*/  USEL UR7, URZ, 0x1, UP0 ;  /* 0x00000001ff077887 */ /* 0x000fe40008000000 */
[----:B------:R-:W-:-:S04]  /*27c0*/  USEL UR6, UR6, URZ, UP0 ;  /* 0x000000ff06067287 */ /* 0x000fc80008000000 */
[----:B------:R-:W-:Y:S01]  /*27d0*/  ULEA UR5, UR6, UR4, 0x3 ;  /* 0x0000000406057291 */ /* 0x000fe2000f8e18ff */
[----:B-1----:R-:W-:-:S04]  /*27e0*/  LOP3.LUT R2, R17, UR7, RZ, 0x3c, !PT ;  /* 0x0000000711027c12 */ /* 0x002fc8000f8e3cff */
[----:B------:R-:W-:-:S04]  /*27f0*/  SHF.L.U32 R3, R2, 0x1f, RZ ;  /* 0x0000001f02037819 */ /* 0x000fc800000006ff */
[----:B------:R-:W1:Y:S02]  /*2800*/  SYNCS.PHASECHK.TRANS64.TRYWAIT P0, [UR5], R3 ;  /* 0x00000003ff0075a7 */ /* 0x000e640008001105 */
[----:B-1----:R-:W-:Y:S05]  /*2810*/  @!P0 BRA `(.L_x_44) ;  /* 0x0000006000d48947 */ /* 0x002fea0003800000 */
.L_x_147:
[----:B------:R-:W-:-:S04]  /*2820*/  UIADD3 UR6, UPT, UPT, UR6, 0x1, URZ ;  /* 0x0000000106067890 */ /* 0x000fc8000fffe0ff */
[----:B------:R-:W-:-:S04]  /*2830*/  UISETP.NE.AND UP0, UPT, UR6, 0x4, UPT ;  /* 0x000000040600788c */ /* 0x000fc8000bf05270 */
[----:B------:R-:W-:Y:S02]  /*2840*/  USEL UR7, URZ, 0x1, UP0 ;  /* 0x00000001ff077887 */ /* 0x000fe40008000000 */
[----:B------:R-:W-:-:S04]  /*2850*/  USEL UR6, UR6, URZ, UP0 ;  /* 0x000000ff06067287 */ /* 0x000fc80008000000 */
[----:B------:R-:W-:Y:S01]  /*2860*/  ULEA UR5, UR6, UR4, 0x3 ;  /* 0x0000000406057291 */ /* 0x000fe2000f8e18ff */
[----:B------:R-:W-:-:S04]  /*2870*/  LOP3.LUT R2, R2, UR7, RZ, 0x3c, !PT ;  /* 0x0000000702027c12 */ /* 0x000fc8000f8e3cff */
[----:B-1----:R-:W-:-:S04]  /*2880*/  SHF.L.U32 R3, R2, 0x1f, RZ ;  /* 0x0000001f02037819 */ /* 0x002fc800000006ff */
[----:B------:R-:W1:Y:S02]  /*2890*/  SYNCS.PHASECHK.TRANS64.TRYWAIT P0, [UR5], R3 ;  /* 0x00000003ff0075a7 */ /* 0x000e640008001105 */
[----:B-1----:R-:W-:Y:S05]  /*28a0*/  @!P0 BRA `(.L_x_45) ;  /* 0x0000006000c88947 */ /* 0x002fea0003800000 */
.L_x_149:
[----:B------:R-:W-:-:S04]  /*28b0*/  UIADD3 UR6, UPT, UPT, UR6, 0x1, URZ ;  /* 0x0000000106067890 */ /* 0x000fc8000fffe0ff */
[----:B------:R-:W-:-:S04]  /*28c0*/  UISETP.NE.AND UP0, UPT, UR6, 0x4, UPT ;  /* 0x000000040600788c */ /* 0x000fc8000bf05270 */
[----:B------:R-:W-:Y:S02]  /*28d0*/  USEL UR5, URZ, 0x1, UP0 ;  /* 0x00000001ff057887 */ /* 0x000fe40008000000 */
[----:B------:R-:W-:-:S04]  /*28e0*/  USEL UR6, UR6, URZ, UP0 ;  /* 0x000000ff06067287 */ /* 0x000fc80008000000 */
[----:B------:R-:W-:Y:S01]  /*28f0*/  ULEA UR6, UR6, UR4, 0x3 ;  /* 0x0000000406067291 */ /* 0x000fe2000f8e18ff */
[----:B------:R-:W-:-:S04]  /*2900*/  LOP3.LUT R2, R2, UR5, RZ, 0x3c, !PT ;  /* 0x0000000502027c12 */ /* 0x000fc8000f8e3cff */
[----:B------:R-:W-:Y:S01]  /*2910*/  SHF.L.U32 R2, R2, 0x1f, RZ ;  /* 0x0000001f02027819 */ /* 0x000fe200000006ff */
[----:B-1-3--:R-:W-:-:S07]  /*2920*/  IMAD.U32 R0, RZ, RZ, UR6 ;  /* 0x00000006ff007e24 */ /* 0x00afce000f8e00ff */
.L_x_46:
[----:B-1----:R1:W2:Y:S02]  /*2930*/  SYNCS.PHASECHK.TRANS64.TRYWAIT P0, [R0+URZ], R2 ;  /* 0x00000002000075a7 */ /* 0x0022a400080011ff */
[----:B--2---:R-:W-:Y:S05]  /*2940*/  @!P0 NANOSLEEP.SYNCS 0x989680 ;  /* 0x009896800000895d */ /* 0x004fea0003900000 */
[----:B------:R-:W2:Y:S02]  /*2950*/  @!P0 SYNCS.PHASECHK.TRANS64 P0, [R0+URZ], R2 ;  /* 0x00000002000085a7 */ /* 0x000ea400080010ff */
[----:B--2---:R-:W-:Y:S05]  /*2960*/  @P0 EXIT ;  /* 0x000000000000094d */ /* 0x004fea0003800000 */
[----:B------:R-:W-:Y:S05]  /*2970*/  BRA `(.L_x_46) ;  /* 0xfffffffc00ec7947 */ /* 0x000fea000383ffff */
.L_x_22:
[----:B------:R-:W-:-:S04]  /*2980*/  UISETP.NE.AND UP1, UPT, UR37, URZ, UPT ;  /* 0x000000ff2500728c */ /* 0x000fc8000bf25270 */
[----:B------:R-:W-:-:S09]  /*2990*/  UISETP.NE.OR UP1, UPT, UR10, 0x1, UP1 ;  /* 0x000000010a00788c */ /* 0x000fd20008f25670 */
[----:B------:R-:W-:Y:S05]  /*29a0*/  BRA.U UP1, `(.L_x_47) ;  /* 0x00000005014c7547 */ /* 0x000fea000b800000 */
[----:B------:R-:W-:Y:S01]  /*29b0*/  HFMA2 R11, -RZ, RZ, 0, 0 ;  /* 0x00000000ff0b7431 */ /* 0x000fe200000001ff */
[----:B------:R-:W-:Y:S01]  /*29c0*/  ISETP.GE.U32.AND P2, PT, R10, 0x2, PT ;  /* 0x000000020a00780c */ /* 0x000fe20003f46070 */
[----:B------:R-:W-:Y:S01]  /*29d0*/  IMAD.MOV.U32 R12, RZ, RZ, 0x1 ;  /* 0x00000001ff0c7424 */ /* 0x000fe200078e00ff */
[----:B------:R-:W-:Y:S01]  /*29e0*/  CS2R R8, SRZ ;  /* 0x0000000000087805 */ /* 0x000fe2000001ff00 */
[----:B------:R-:W-:Y:S01]  /*29f0*/  IMAD.MOV.U32 R3, RZ, RZ, RZ ;  /* 0x000000ffff037224 */ /* 0x000fe200078e00ff */
[----:B------:R-:W-:Y:S01]  /*2a00*/  UMOV UR4, 0x400 ;  /* 0x0000040000047882 */ /* 0x000fe20000000000 */
[----:B------:R-:W-:Y:S01]  /*2a10*/  UMOV UR6, URZ ;  /* 0x000000ff00067c82 */ /* 0x000fe20008000000 */
[----:B------:R-:W-:-:S12]  /*2a20*/  ULEA UR37, UR37, UR4, 0x18 ;  /* 0x0000000425257291 */ /* 0x000fd8000f8ec0ff */
.L_x_51:
[----:B------:R-:W-:Y:S02]  /*2a30*/  LEA R0, R3, UR37, 0x3 ;  /* 0x0000002503007c11 */ /* 0x000fe4000f8e18ff */
[----:B------:R-:W-:-:S03]  /*2a40*/  SHF.L.U32 R4, R8, 0x1f, RZ ;  /* 0x0000001f08047819 */ /* 0x000fc600000006ff */
[----:B------:R-:W-:Y:S01]  /*2a50*/  VIADD R5, R0, 0xf0 ;  /* 0x000000f000057836 */ /* 0x000fe20000000000 */
[----:B------:R-:W1:Y:S02]  /*2a60*/  SYNCS.PHASECHK.TRANS64.TRYWAIT P0, [R0+URZ+0xe0], R4 ;  /* 0x0000e004000075a7 */ /* 0x000e6400080011ff */
[----:B-1----:R-:W-:Y:S05]  /*2a70*/  @!P0 BRA `(.L_x_48) ;  /* 0x00000060006c8947 */ /* 0x002fea0003800000 */
.L_x_150:
[----:B------:R-:W-:Y:S01]  /*2a80*/  ULEA UR5, UR6, UR37, 0x3 ;  /* 0x0000002506057291 */ /* 0x000fe2000f8e18ff */
[----:B-1----:R-:W-:Y:S01]  /*2a90*/  PRMT R0, RZ, 0x654, R5 ;  /* 0x00000654ff007816 */ /* 0x002fe20000000005 */
[----:B------:R-:W-:Y:S01]  /*2aa0*/  @!P2 IMAD.MOV.U32 R4, RZ, RZ, 0x10 ;  /* 0x00000010ff04a424 */ /* 0x000fe200078e00ff */
[----:B------:R-:W-:Y:S01]  /*2ab0*/  SHF.L.U32 R5, R12, 0x1f, RZ ;  /* 0x0000001f0c057819 */ /* 0x000fe200000006ff */
[----:B------:R-:W-:Y:S01]  /*2ac0*/  UIADD3 UR4, UPT, UPT, UR5, 0x80, URZ ;  /* 0x0000008005047890 */ /* 0x000fe2000fffe0ff */
[----:B------:R1:W-:Y:S05]  /*2ad0*/  SYNCS.ARRIVE.TRANS64.RED.A1T0 RZ, [R0+URZ], RZ ;  /* 0x000000ff00ff79a7 */ /* 0x0003ea00081004ff */
[----:B------:R-:W-:Y:S01]  /*2ae0*/  IMAD.U32 R6, RZ, RZ, UR4 ;  /* 0x00000004ff067e24 */ /* 0x000fe2000f8e00ff */
[----:B------:R-:W2:Y:S04]  /*2af0*/  SYNCS.PHASECHK.TRANS64.TRYWAIT P0, [UR5+0x90], R5 ;  /* 0x00009005ff0075a7 */ /* 0x000ea80008001105 */
[----:B------:R-:W-:Y:S01]  /*2b00*/  PRMT R6, R10, 0x654, R6 ;  /* 0x000006540a067816 */ /* 0x000fe20000000006 */
[----:B-12---:R-:W-:Y:S06]  /*2b10*/  @!P0 BRA `(.L_x_49) ;  /* 0x0000006000588947 */ /* 0x006fec0003800000 */
.L_x_152:
[----:B------:R-:W-:Y:S01]  /*2b20*/  ULEA UR4, UR6, UR37, 0x4 ;  /* 0x0000002506047291 */ /* 0x000fe2000f8e20ff */
[----:B------:R-:W-:Y:S01]  /*2b30*/  SEL R2, R6, R2, !P2 ;  /* 0x0000000206027207 */ /* 0x000fe20005000000 */
[----:B------:R-:W-:Y:S01]  /*2b40*/  UIADD3 UR5, UPT, UPT, UR5, 0x80, URZ ;  /* 0x0000008005057890 */ /* 0x000fe2000fffe0ff */
[----:B-1----:R-:W-:Y:S01]  /*2b50*/  LEA R0, R11, UR37, 0x3 ;  /* 0x000000250b007c11 */ /* 0x002fe2000f8e18ff */
[----:B------:R-:W-:Y:S01]  /*2b60*/  UIADD3 UR4, UPT, UPT, UR4, 0x110, URZ ;  /* 0x0000011004047890 */ /* 0x000fe2000fffe0ff */
[----:B------:R1:W-:Y:S01]  /*2b70*/  @!P2 SYNCS.ARRIVE.TRANS64.RED RZ, [R2+URZ], R4 ;  /* 0x0000000402ffa9a7 */ /* 0x0003e200080004ff */
[----:B------:R-:W-:Y:S01]  /*2b80*/  UIADD3 UR6, UPT, UPT, UR6, 0x1, URZ ;  /* 0x0000000106067890 */ /* 0x000fe2000fffe0ff */
[----:B------:R-:W-:-:S03]  /*2b90*/  VIADD R3, R3, 0x1 ;  /* 0x0000000103037836 */ /* 0x000fc60000000000 */
[----:B------:R-:W-:Y:S02]  /*2ba0*/  UISETP.NE.AND UP0, UPT, UR6, 0x2, UPT ;  /* 0x000000020600788c */ /* 0x000fe4000bf05270 */
[----:B------:R-:W-:Y:S01]  /*2bb0*/  ISETP.NE.AND P0, PT, R3, 0x2, PT ;  /* 0x000000020300780c */ /* 0x000fe20003f05270 */
[----:B------:R-:W-:Y:S06]  /*2bc0*/  UGETNEXTWORKID.BROADCAST [UR4], [UR5] ;  /* 0x00000000040073ca */ /* 0x000fec0008000100 */
[----:B------:R-:W-:Y:S02]  /*2bd0*/  USEL UR4, URZ, 0x1, UP0 ;  /* 0x00000001ff047887 */ /* 0x000fe40008000000 */
[----:B------:R-:W-:-:S04]  /*2be0*/  USEL UR6, UR6, URZ, UP0 ;  /* 0x000000ff06067287 */ /* 0x000fc80008000000 */
[----:B------:R-:W-:Y:S02]  /*2bf0*/  LOP3.LUT R12, R12, UR4, RZ, 0x3c, !PT ;  /* 0x000000040c0c7c12 */ /* 0x000fe4000f8e3cff */
[----:B-1----:R-:W-:-:S04]  /*2c00*/  SHF.L.U32 R4, R9, 0x1f, RZ ;  /* 0x0000001f09047819 */ /* 0x002fc800000006ff */
[----:B------:R-:W1:Y:S02]  /*2c10*/  SYNCS.PHASECHK.TRANS64.TRYWAIT P1, [R0+URZ+0x80], R4 ;  /* 0x00008004000075a7 */ /* 0x000e6400080211ff */
[----:B-1----:R-:W-:Y:S05]  /*2c20*/  @!P1 BRA `(.L_x_50) ;  /* 0x00000060002c9947 */ /* 0x002fea0003800000 */
.L_x_153:
[----:B-1----:R-:W-:Y:S01]  /*2c30*/  LEA R4, R11, UR37, 0x4 ;  /* 0x000000250b047c11 */ /* 0x002fe2000f8e20ff */
[----:B------:R-:W-:Y:S01]  /*2c40*/  VIADD R0, R0, 0x90 ;  /* 0x0000009000007836 */ /* 0x000fe20000000000 */
[----:B------:R-:W-:Y:S01]  /*2c50*/  SEL R3, R3, RZ, P0 ;  /* 0x000000ff03037207 */ /* 0x000fe20000000000 */
[----:B------:R-:W-:-:S03]  /*2c60*/  VIADD R11, R11, 0x1 ;  /* 0x000000010b0b7836 */ /* 0x000fc60000000000 */
[----:B------:R-:W1:Y:S01]  /*2c70*/  LDS.128 R4, [R4+0x110] ;  /* 0x0001100004047984 */ /* 0x000e620000000c00 */
[----:B------:R-:W-:Y:S02]  /*2c80*/  PRMT R0, RZ, 0x654, R0 ;  /* 0x00000654ff007816 */ /* 0x000fe40000000000 */
[C---:B------:R-:W-:Y:S01]  /*2c90*/  ISETP.NE.AND P1, PT, R11.reuse, 0x2, PT ;  /* 0x000000020b00780c */ /* 0x040fe20003f25270 */
[----:B------:R-:W-:Y:S01]  /*2ca0*/  @!PT LDS RZ, [RZ] ;  /* 0x00000000fffff984 */ /* 0x000fe20000000800 */
[----:B------:R-:W-:Y:S01]  /*2cb0*/  @!PT LDS RZ, [RZ] ;  /* 0x00000000fffff984 */ /* 0x000fe20000000800 */
[----:B------:R-:W-:Y:S01]  /*2cc0*/  @!PT LDS RZ, [RZ] ;  /* 0x00000000fffff984 */ /* 0x000fe20000000800 */
[----:B------:R-:W-:Y:S01]  /*2cd0*/  @!PT LDS RZ, [RZ] ;  /* 0x00000000fffff984 */ /* 0x000fe20000000800 */
[----:B------:R2:W-:Y:S06]  /*2ce0*/  MEMBAR.ALL.CTA ;  /* 0x0000000000007992 */ /* 0x0005ec0000008000 */
[----:B--2---:R-:W2:Y:S01]  /*2cf0*/  FENCE.VIEW.ASYNC.S ;  /* 0x00000000000073c6 */ /* 0x004ea20000000000 */
[----:B------:R-:W-:Y:S01]  /*2d00*/  SEL R11, R11, RZ, P1 ;  /* 0x000000ff0b0b7207 */ /* 0x000fe20000800000 */
[----:B--2---:R2:W-:Y:S01]  /*2d10*/  SYNCS.ARRIVE.TRANS64.RED.A1T0 RZ, [R0+URZ], RZ ;  /* 0x000000ff00ff79a7 */ /* 0x0045e200081004ff */
[----:B-1----:R-:W-:-:S02]  /*2d20*/  LOP3.LUT P3, RZ, R6, 0x1, RZ, 0xc0, !PT ;  /* 0x0000000106ff7812 */ /* 0x002fc4000786c0ff */
[----:B------:R-:W-:-:S04]  /*2d30*/  SEL R4, RZ, 0x1, P1 ;  /* 0x00000001ff047807 */ /* 0x000fc80000800000 */
[----:B------:R-:W-:Y:S02]  /*2d40*/  LOP3.LUT R9, R9, R4, RZ, 0x3c, !PT ;  /* 0x0000000409097212 */ /* 0x000fe400078e3cff */
[----:B--2---:R-:W-:-:S04]  /*2d50*/  SEL R0, RZ, 0x1, P0 ;  /* 0x00000001ff007807 */ /* 0x004fc80000000000 */
[----:B------:R-:W-:Y:S01]  /*2d60*/  LOP3.LUT R8, R8, R0, RZ, 0x3c, !PT ;  /* 0x0000000008087212 */ /* 0x000fe200078e3cff */
[----:B------:R-:W-:Y:S06]  /*2d70*/  @P3 BRA `(.L_x_51) ;  /* 0xfffffffc002c3947 */ /* 0x000fec000383ffff */
[----:B------:R-:W-:Y:S01]  /*2d80*/  ULEA UR5, UR6, UR37, 0x3 ;  /* 0x0000002506057291 */ /* 0x000fe2000f8e18ff */
[----:B------:R-:W-:-:S08]  /*2d90*/  SHF.L.U32 R2, R12, 0x1f, RZ ;  /* 0x0000001f0c027819 */ /* 0x000fd000000006ff */
[----:B------:R-:W1:Y:S02]  /*2da0*/  SYNCS.PHASECHK.TRANS64 P0, [UR5+0x90], R2 ;  /* 0x00009002ff0075a7 */ /* 0x000e640008001005 */
[----:B-1----:R-:W-:Y:S05]  /*2db0*/  @P0 BRA `(.L_x_52) ;  /* 0x0000000000080947 */ /* 0x002fea0003800000 */
[----:B------:R-:W1:Y:S02]  /*2dc0*/  SYNCS.PHASECHK.TRANS64.TRYWAIT P0, [UR5+0x90], R2 ;  /* 0x00009002ff0075a7 */ /* 0x000e640008001105 */
[----:B-1----:R-:W-:Y:S05]  /*2dd0*/  @!P0 BRA `(.L_x_53) ;  /* 0x0000005c00d48947 */ /* 0x002fea0003800000 */
.L_x_52:
[----:B------:R-:W-:-:S04]  /*2de0*/  UIADD3 UR4, UPT, UPT, UR6, 0x1, URZ ;  /* 0x0000000106047890 */ /* 0x000fc8000fffe0ff */
[----:B------:R-:W-:-:S04]  /*2df0*/  UISETP.NE.AND UP0, UPT, UR4, 0x2, UPT ;  /* 0x000000020400788c */ /* 0x000fc8000bf05270 */
[----:B------:R-:W-:Y:S02]  /*2e00*/  USEL UR7, URZ, 0x1, UP0 ;  /* 0x00000001ff077887 */ /* 0x000fe40008000000 */
[----:B------:R-:W-:-:S04]  /*2e10*/  USEL UR4, UR4, URZ, UP0 ;  /* 0x000000ff04047287 */ /* 0x000fc80008000000 */
[----:B------:R-:W-:Y:S01]  /*2e20*/  ULEA UR4, UR4, UR37, 0x3 ;  /* 0x0000002504047291 */ /* 0x000fe2000f8e18ff */
[----:B-1----:R-:W-:-:S04]  /*2e30*/  LOP3.LUT R2, R12, UR7, RZ, 0x3c, !PT ;  /* 0x000000070c027c12 */ /* 0x002fc8000f8e3cff */
[----:B------:R-:W-:-:S04]  /*2e40*/  SHF.L.U32 R0, R2, 0x1f, RZ ;  /* 0x0000001f02007819 */ /* 0x000fc800000006ff */
[----:B------:R-:W1:Y:S02]  /*2e50*/  SYNCS.PHASECHK.TRANS64 P0, [UR4+0x90], R0 ;  /* 0x00009000ff0075a7 */ /* 0x000e640008001004 */
[----:B-1----:R-:W-:Y:S05]  /*2e60*/  @P0 EXIT ;  /* 0x000000000000094d */ /* 0x002fea0003800000 */
[----:B------:R-:W-:Y:S02]  /*2e70*/  SHF.L.U32 R2, R2, 0x1f, RZ ;  /* 0x0000001f02027819 */ /* 0x000fe400000006ff */
[----:B------:R-:W-:-:S07]  /*2e80*/  MOV R0, UR4 ;  /* 0x0000000400007c02 */ /* 0x000fce0008000f00 */
.L_x_54:
[----:B-1----:R1:W2:Y:S02]  /*2e90*/  SYNCS.PHASECHK.TRANS64.TRYWAIT P0, [R0+URZ+0x90], R2 ;  /* 0x00009002000075a7 */ /* 0x0022a400080011ff */
[----:B--2---:R-:W-:Y:S05]  /*2ea0*/  @!P0 NANOSLEEP.SYNCS 0x989680 ;  /* 0x009896800000895d */ /* 0x004fea0003900000 */
[----:B------:R-:W2:Y:S02]  /*2eb0*/  @!P0 SYNCS.PHASECHK.TRANS64 P0, [R0+URZ+0x90], R2 ;  /* 0x00009002000085a7 */ /* 0x000ea400080010ff */
[----:B--2---:R-:W-:Y:S05]  /*2ec0*/  @P0 EXIT ;  /* 0x000000000000094d */ /* 0x004fea0003800000 */
[----:B------:R-:W-:Y:S05]  /*2ed0*/  BRA `(.L_x_54) ;  /* 0xfffffffc00ec7947 */ /* 0x000fea000383ffff */
.L_x_47:
[----:B------:R-:W-:Y:S05]  /*2ee0*/  BRA.U UP4, `(.L_x_55) ;  /* 0x0000001504487547 */ /* 0x000fea000b800000 */
[----:B------:R-:W-:Y:S01]  /*2ef0*/  UMOV UR4, 0x40 ;  /* 0x0000004000047882 */ /* 0x000fe20000000000 */
[----:B------:R-:W-:Y:S01]  /*2f00*/  NOP ;  /* 0x0000000000007918 */ /* 0x000fe20000000000 */
[----:B------:R-:W-:Y:S01]  /*2f10*/  ULEA UR4, UR37, UR4, 0x18 ;  /* 0x0000000425047291 */ /* 0x000fe2000f8ec0ff */
[----:B------:R-:W-:Y:S02]  /*2f20*/  UMOV UR5, 0x400 ;  /* 0x0000040000057882 */ /* 0x000fe40000000000 */
[----:B------:R-:W-:-:S06]  /*2f30*/  ULEA UR37, UR37, UR5, 0x18 ;  /* 0x0000000525257291 */ /* 0x000fcc000f8ec0ff */
[----:B------:R-:W1:Y:S02]  /*2f40*/  LDS.U8 R2, [UR4+0x1c] ;  /* 0x00001c04ff027984 */ /* 0x000e640008000000 */
[----:B-1----:R-:W-:-:S13]  /*2f50*/  ISETP.NE.AND P0, PT, R2, RZ, PT ;  /* 0x000000ff0200720c */ /* 0x002fda0003f05270 */
[----:B------:R-:W-:Y:S05]  /*2f60*/  @P0 BRA `(.L_x_56) ;  /* 0x0000000400080947 */ /* 0x000fea0003800000 */
[----:B------:R-:W-:Y:S02]  /*2f70*/  UISETP.NE.U32.AND UP0, UPT, UR9, 0x1, UPT ;  /* 0x000000010900788c */ /* 0x000fe4000bf05070 */
[----:B------:R-:W-:-:S07]  /*2f80*/  UIADD3 UR6, UPT, UPT, UR4, 0x8, URZ ;  /* 0x0000000804067890 */ /* 0x000fce000fffe0ff */
[----:B------:R-:W-:Y:S05]  /*2f90*/  BRA.U !UP0, `(.L_x_57) ;  /* 0x00000001089c7547 */ /* 0x000fea000b800000 */
[----:B------:R-:W-:Y:S01]  /*2fa0*/  ELECT P0, URZ, PT ;  /* 0x0000000000ff782f */ /* 0x000fe20003800000 */
[----:B------:R-:W-:-:S12]  /*2fb0*/  BSSY B0, `(.L_x_57) ;  /* 0x0000025000007945 */ /* 0x000fd80003800000 */
[----:B------:R-:W-:Y:S05]  /*2fc0*/  @!P0 BRA `(.L_x_58) ;  /* 0x00000000008c8947 */ /* 0x000fea0003800000 */
[----:B------:R-:W-:-:S05]  /*2fd0*/  UMOV UR5, 0x10 ;  /* 0x0000001000057882 */ /* 0x000fca0000000000 */
[----:B------:R-:W-:Y:S04]  /*2fe0*/  DEPBAR.LE SB1, 0x36 ;  /* 0x00009d800000791a */ /* 0x000fe80000000000 */
[----:B------:R-:W1:Y:S02]  /*2ff0*/  UTCATOMSWS.2CTA.FIND_AND_SET.ALIGN UP1, UR5, UR5 ;  /* 0x00000005000575e3 */ /* 0x000e640008220800 */
[----:B-1----:R-:W-:Y:S01]  /*3000*/  MOV R10, UR5 ;  /* 0x00000005000a7c02 */ /* 0x002fe20008000f00 */
[----:B------:R-:W-:Y:S06]  /*3010*/  BRA.U UP1, `(.L_x_59) ;  /* 0x0000000101187547 */ /* 0x000fec000b800000 */
.L_x_60:
[----:B------:R-:W-:Y:S05]  /*3020*/  NANOSLEEP 0x64 ;  /* 0x000000640000795d */ /* 0x000fea0003800000 */
[----:B------:R-:W-:-:S05]  /*3030*/  UMOV UR5, 0x10 ;  /* 0x0000001000057882 */ /* 0x000fca0000000000 */
[----:B------:R-:W-:Y:S04]  /*3040*/  DEPBAR.LE SB1, 0x36 ;  /* 0x00009d800000791a */ /* 0x000fe80000000000 */
[----:B------:R-:W1:Y:S02]  /*3050*/  UTCATOMSWS.2CTA.FIND_AND_SET.ALIGN UP1, UR5, UR5 ;  /* 0x00000005000575e3 */ /* 0x000e640008220800 */
[----:B-1----:R-:W-:Y:S01]  /*3060*/  MOV R10, UR5 ;  /* 0x00000005000a7c02 */ /* 0x002fe20008000f00 */
[----:B------:R-:W-:Y:S05]  /*3070*/  BRA.U !UP1, `(.L_x_60) ;  /* 0xfffffffd09e87547 */ /* 0x000fea000b83ffff */
.L_x_59:
[----:B------:R-:W1:Y:S01]  /*3080*/  LDS R5, [UR4+0x10] ;  /* 0x00001004ff057984 */ /* 0x000e620008000800 */
[----:B------:R-:W-:Y:S01]  /*3090*/  IMAD.U32 R3, RZ, RZ, UR37 ;  /* 0x00000025ff037e24 */ /* 0x000fe2000f8e00ff */
[----:B------:R-:W-:-:S03]  /*30a0*/  MOV R2, UR8 ;  /* 0x0000000800027c02 */ /* 0x000fc60008000f00 */
[----:B------:R-:W-:Y:S01]  /*30b0*/  VIADD R3, R3, 0x130 ;  /* 0x0000013003037836 */ /* 0x000fe20000000000 */
[----:B-1----:R-:W-:-:S04]  /*30c0*/  SHF.L.U32 R5, R5, 0x1f, RZ ;  /* 0x0000001f05057819 */ /* 0x002fc800000006ff */
[----:B------:R-:W1:Y:S02]  /*30d0*/  SYNCS.PHASECHK.TRANS64.TRYWAIT P0, [UR4+0x8], R5 ;  /* 0x00000805ff0075a7 */ /* 0x000e640008001104 */
[----:B-1----:R-:W-:Y:S05]  /*30e0*/  @P0 BRA `(.L_x_61) ;  /* 0x0000000000080947 */ /* 0x002fea0003800000 */
[----:B------:R-:W1:Y:S02]  /*30f0*/  SYNCS.PHASECHK.TRANS64.TRYWAIT P0, [UR4+0x8], R5 ;  /* 0x00000805ff0075a7 */ /* 0x000e640008001104 */
[----:B-1----:R-:W-:Y:S05]  /*3100*/  @!P0 BRA `(.L_x_62) ;  /* 0x0000005c00208947 */ /* 0x002fea0003800000 */
.L_x_61:
[----:B-1----:R-:W-:Y:S01]  /*3110*/  HFMA2 R4, -RZ, RZ, 0, 5.9604644775390625e-08 ;  /* 0x00000001ff047431 */ /* 0x002fe200000001ff */
[----:B------:R-:W-:Y:S01]  /*3120*/  UPRMT UR5, UR8, 0x654, UR6 ;  /* 0x0000065408057896 */ /* 0x000fe20008000006 */
[----:B------:R-:W-:Y:S01]  /*3130*/  IMAD.MOV.U32 R7, RZ, RZ, 0xffff ;  /* 0x0000ffffff077424 */ /* 0x000fe200078e00ff */
[----:B------:R-:W-:Y:S01]  /*3140*/  PRMT R2, R2, 0x654, R3 ;  /* 0x0000065402027816 */ /* 0x000fe20000000003 */
[----:B------:R-:W-:Y:S02]  /*3150*/  IMAD.MOV.U32 R5, RZ, RZ, 0x4 ;  /* 0x00000004ff057424 */ /* 0x000fe400078e00ff */
[----:B------:R-:W-:Y:S01]  /*3160*/  IMAD.SHL.U32 R9, R10, 0x20, RZ ;  /* 0x000000200a097824 */ /* 0x000fe200078e00ff */
[----:B------:R-:W-:Y:S02]  /*3170*/  MOV R3, UR5 ;  /* 0x0000000500037c02 */ /* 0x000fe40008000f00 */
[-C--:B------:R-:W-:Y:S01]  /*3180*/  SHF.L.U32 R7, R7, R10.reuse, RZ ;  /* 0x0000000a07077219 */ /* 0x080fe200000006ff */
[----:B------:R1:W-:Y:S01]  /*3190*/  SYNCS.ARRIVE.TRANS64.RED RZ, [UR5], R5 ;  /* 0x00000005ffff79a7 */ /* 0x0003e20008000405 */
[----:B------:R-:W-:Y:S01]  /*31a0*/  SHF.L.U32 R6, R4, R10, RZ ;  /* 0x0000000a04067219 */ /* 0x000fe200000006ff */
[----:B------:R1:W-:Y:S04]  /*31b0*/  STS [UR37+0x130], R9 ;  /* 0x00013009ff007988 */ /* 0x0003e80008000825 */
[----:B------:R1:W-:Y:S04]  /*31c0*/  STAS [R2.64], R10 ;  /* 0x0000000a02007dbd */ /* 0x0003e8000c0008ff */
[----:B------:R1:W-:Y:S04]  /*31d0*/  ATOMS.OR RZ, [UR4+0x14], R7 ;  /* 0x00001407ffff798c */ /* 0x0003e8000b000004 */
[----:B------:R1:W-:Y:S04]  /*31e0*/  ATOMS.OR RZ, [UR4+0x18], R6 ;  /* 0x00001806ffff798c */ /* 0x0003e8000b000004 */
[----:B------:R1:W-:Y:S02]  /*31f0*/  ATOMS.XOR RZ, [UR4+0x10], R4 ;  /* 0x00001004ffff798c */ /* 0x0003e4000b800004 */
.L_x_58:
[----:B------:R-:W-:Y:S05]  /*3200*/  BSYNC B0 ;  /* 0x0000000000007941 */ /* 0x000fea0003800000 */
.L_x_57:
[----:B------:R-:W-:Y:S05]  /*3210*/  BRA.U UP0, `(.L_x_63) ;  /* 0x00000001006c7547 */ /* 0x000fea000b800000 */
[----:B------:R-:W-:-:S03]  /*3220*/  UMOV UR5, 0xffffffff ;  /* 0xffffffff00057882 */ /* 0x000fc60000000000 */
[----:B------:R-:W-:Y:S05]  /*3230*/  BRA.DIV UR5, `(.L_x_64) ;  /* 0x0000005a05ec7947 */ /* 0x000fea000b800000 */
[----:B------:R-:W-:-:S13]  /*3240*/  ELECT P6, URZ, PT ;  /* 0x0000000000ff782f */ /* 0x000fda00038c0000 */
.L_x_157:
[----:B------:R-:W-:Y:S05]  /*3250*/  @!P6 BRA `(.L_x_63) ;  /* 0x00000000005ce947 */ /* 0x000fea0003800000 */
[----:B-1----:R-:W1:Y:S02]  /*3260*/  LDS R3, [UR4+0x10] ;  /* 0x00001004ff037984 */ /* 0x002e640008000800 */
[----:B-1----:R-:W-:-:S04]  /*3270*/  SHF.L.U32 R3, R3, 0x1f, RZ ;  /* 0x0000001f03037819 */ /* 0x002fc800000006ff */
[----:B------:R-:W1:Y:S02]  /*3280*/  SYNCS.PHASECHK.TRANS64.TRYWAIT P0, [UR4+0x8], R3 ;  /* 0x00000803ff0075a7 */ /* 0x000e640008001104 */
[----:B-1----:R-:W-:Y:S05]  /*3290*/  @P0 BRA `(.L_x_65) ;  /* 0x0000000000080947 */ /* 0x002fea0003800000 */
[----:B------:R-:W1:Y:S02]  /*32a0*/  SYNCS.PHASECHK.TRANS64.TRYWAIT P0, [UR4+0x8], R3 ;  /* 0x00000803ff0075a7 */ /* 0x000e640008001104 */
[----:B-1----:R-:W-:Y:S05]  /*32b0*/  @!P0 BRA `(.L_x_66) ;  /* 0x0000005800ec8947 */ /* 0x002fea0003800000 */
.L_x_65:
[----:B------:R-:W2:Y:S01]  /*32c0*/  LDS R5, [UR37+0x130] ;  /* 0x00013025ff057984 */ /* 0x000ea20008000800 */
[----:B-1----:R-:W-:Y:S02]  /*32d0*/  HFMA2 R2, -RZ, RZ, 0, 5.9604644775390625e-08 ;  /* 0x00000001ff027431 */ /* 0x002fe400000001ff */
[----:B------:R-:W-:Y:S01]  /*32e0*/  IMAD.MOV.U32 R3, RZ, RZ, 0xffff ;  /* 0x0000ffffff037424 */ /* 0x000fe200078e00ff */
[----:B------:R-:W-:Y:S01]  /*32f0*/  UPRMT UR5, UR8, 0x654, UR6 ;  /* 0x0000065408057896 */ /* 0x000fe20008000006 */
[----:B--2---:R-:W-:-:S03]  /*3300*/  IMAD.SHL.U32 R4, R5, 0x20, RZ ;  /* 0x0000002005047824 */ /* 0x004fc600078e00ff */
[-C--:B------:R-:W-:Y:S02]  /*3310*/  SHF.L.U32 R3, R3, R5.reuse, RZ ;  /* 0x0000000503037219 */ /* 0x080fe400000006ff */
[----:B------:R-:W-:Y:S01]  /*3320*/  SHF.L.U32 R5, R2, R5, RZ ;  /* 0x0000000502057219 */ /* 0x000fe200000006ff */
[----:B------:R2:W-:Y:S04]  /*3330*/  STS [UR37+0x130], R4 ;  /* 0x00013004ff007988 */ /* 0x0005e80008000825 */
[----:B------:R2:W-:Y:S04]  /*3340*/  ATOMS.OR RZ, [UR4+0x14], R3 ;  /* 0x00001403ffff798c */ /* 0x0005e8000b000004 */
[----:B------:R2:W-:Y:S01]  /*3350*/  ATOMS.OR RZ, [UR4+0x18], R5 ;  /* 0x00001805ffff798c */ /* 0x0005e2000b000004 */
[----:B------:R-:W-:Y:S03]  /*3360*/  SYNCS.ARRIVE.TRANS64.RED.A1T0 RZ, [UR5], RZ ;  /* 0x000000ffffff79a7 */ /* 0x000fe60008100405 */
[----:B------:R2:W-:Y:S01]  /*3370*/  ATOMS.XOR RZ, [UR4+0x10], R2 ;  /* 0x00001002ffff798c */ /* 0x0005e2000b800004 */
[----:B------:R-:W-:Y:S05]  /*3380*/  BRA `(.L_x_63) ;  /* 0x0000000000107947 */ /* 0x000fea0003800000 */
.L_x_56:
[----:B------:R-:W-:-:S05]  /*3390*/  MOV R2, 0xffffffff ;  /* 0xffffffff00027802 */ /* 0x000fca0000000f00 */
[----:B------:R1:W-:Y:S02]  /*33a0*/  STS [UR37+0x130], R2 ;  /* 0x00013002ff007988 */ /* 0x0003e40008000825 */
[----:B-1----:R-:W-:Y:S02]  /*33b0*/  MOV R2, 0x33d0 ;  /* 0x000033d000027802 */ /* 0x002fe40000000f00 */
[----:B-----5:R-:W-:Y:S05]  /*33c0*/  CALL.REL.NOINC `($__internal_1_$__cuda_sm10x_tcgen05_guardrail_trap_phase_invalid_during_alloc) ;  /* 0x00000060007c7944 */ /* 0x020fea0003c00000 */
.L_x_63:
[----:B------:R-:W-:Y:S05]  /*33d0*/  WARPSYNC.ALL ;  /* 0x0000000000007948 */ /* 0x000fea0003800000 */
[----:B------:R-:W3:Y:S01]  /*33e0*/  S2UR UR11, SR_CgaCtaId ;  /* 0x00000000000b79c3 */ /* 0x000ee20000008800 */
[----:B------:R-:W-:Y:S01]  /*33f0*/  UMOV UR4, 0x400 ;  /* 0x0000040000047882 */ /* 0x000fe20000000000 */
[----:B------:R-:W-:-:S06]  /*3400*/  NOP ;  /* 0x0000000000007918 */ /* 0x000fcc0000000000 */
[----:B------:R-:W-:Y:S06]  /*3410*/  BAR.ARV 0x6, 0xa0 ;  /* 0x0182800000007b1d */ /* 0x000fec0000002000 */
[----:B------:R-:W4:Y:S01]  /*3420*/  LDCU UR5, c[0x0][0x38c] ;  /* 0x00007180ff0577ac */ /* 0x000f220008000800 */
[----:B------:R-:W-:Y:S01]  /*3430*/  LOP3.LUT R0, R0, 0xffff, RZ, 0xc0, !PT ;  /* 0x0000ffff00007812 */ /* 0x000fe200078ec0ff */
[----:B-1----:R-:W-:Y:S01]  /*3440*/  IMAD.MOV.U32 R9, RZ, RZ, 0x1 ;  /* 0x00000001ff097424 */ /* 0x002fe200078e00ff */
[----:B------:R-:W-:Y:S01]  /*3450*/  LOP3.LUT R8, R8, 0xffff, RZ, 0xc0, !PT ;  /* 0x0000ffff08087812 */ /* 0x000fe200078ec0ff */
[----:B------:R-:W-:Y:S01]  /*3460*/  UMOV UR17, URZ ;  /* 0x000000ff00117c82 */ /* 0x000fe20008000000 */
[----:B------:R-:W-:Y:S01]  /*3470*/  R2UR UR12, R0 ;  /* 0x00000000000c72ca */ /* 0x000fe200000e0000 */
[----:B------:R-:W-:Y:S01]  /*3480*/  UMOV UR16, URZ ;  /* 0x000000ff00107c82 */ /* 0x000fe20008000000 */
[----:B------:R-:W-:Y:S01]  /*3490*/  R2UR UR13, R8 ;  /* 0x00000000080d72ca */ /* 0x000fe200000e0000 */
[----:B------:R-:W-:Y:S01]  /*34a0*/  IMAD.MOV.U32 R8, RZ, RZ, RZ ;  /* 0x000000ffff087224 */ /* 0x000fe200078e00ff */
[----:B------:R-:W-:Y:S01]  /*34b0*/  UMOV UR15, URZ ;  /* 0x000000ff000f7c82 */ /* 0x000fe20008000000 */
[----:B---3--:R-:W-:-:S02]  /*34c0*/  ULEA UR11, UR11, UR4, 0x18 ;  /* 0x000000040b0b7291 */ /* 0x008fc4000f8ec0ff */
[----:B------:R-:W-:Y:S02]  /*34d0*/  UISETP.NE.AND UP2, UPT, UR9, URZ, UPT ;  /* 0x000000ff0900728c */ /* 0x000fe4000bf45270 */
[----:B------:R-:W-:Y:S02]  /*34e0*/  UIADD3 UR14, UPT, UPT, UR11, 0x6400, URZ ;  /* 0x000064000b0e7890 */ /* 0x000fe4000fffe0ff */
[----:B------:R-:W-:Y:S02]  /*34f0*/  UIADD3 UR4, UPT, UPT, UR11, 0x26400, URZ ;  /* 0x000264000b047890 */ /* 0x000fe4000fffe0ff */
[----:B----4-:R-:W-:Y:S01]  /*3500*/  UIADD3 UR5, UPT, UPT, UR5, 0x7f, URZ ;  /* 0x0000007f05057890 */ /* 0x010fe2000fffe0ff */
[----:B--2---:R-:W1:Y:S01]  /*3510*/  LDS R2, [UR11+0x130] ;  /* 0x0001300bff027984 */ /* 0x004e620008000800 */
[----:B------:R-:W-:Y:S02]  /*3520*/  USHF.R.U32.HI UR14, URZ, 0x4, UR14 ;  /* 0x00000004ff0e7899 */ /* 0x000fe4000801160e */
[----:B------:R-:W-:-:S02]  /*3530*/  USHF.R.S32.HI UR10, URZ, 0x1f, UR5 ;  /* 0x0000001fff0a7899 */ /* 0x000fc40008011405 */
[----:B------:R-:W-:Y:S02]  /*3540*/  USHF.R.U32.HI UR4, URZ, 0x4, UR4 ;  /* 0x00000004ff047899 */ /* 0x000fe40008011604 */
[----:B------:R-:W-:Y:S02]  /*3550*/  ULEA.HI UR10, UR10, UR5, URZ, 0x7 ;  /* 0x000000050a0a7291 */ /* 0x000fe4000f8f38ff */
[----:B------:R-:W-:Y:S02]  /*3560*/  ULOP3.LUT UR14, UR14, 0x3fff, URZ, 0xc0, !UPT ;  /* 0x00003fff0e0e7892 */ /* 0x000fe4000f8ec0ff */
[----:B------:R-:W-:Y:S02]  /*3570*/  USHF.R.S32.HI UR10, URZ, 0x7, UR10 ;  /* 0x00000007ff0a7899 */ /* 0x000fe4000801140a */
[----:B------:R-:W-:Y:S02]  /*3580*/  ULOP3.LUT UR4, UR4, 0x3fff, URZ, 0xc0, !UPT ;  /* 0x00003fff04047892 */ /* 0x000fe4000f8ec0ff */
[----:B------:R-:W-:Y:S01]  /*3590*/  UISETP.LT.AND UP0, UPT, UR10, 0x1, UPT ;  /* 0x000000010a00788c */ /* 0x000fe2000bf01270 */
[----:B------:R-:W-:Y:S01]  /*35a0*/  UMOV UR34, 0x0 ;  /* 0x0000000000227882 */ /* 0x000fe20000000000 */
        /* <DEDUP_REMOVED lines=9> */
[----:B------:R-:W-:-:S02]  /*3640*/  ULOP3.LUT UR14, UR14, 0x10000, URZ, 0xfc, !UPT ;  /* 0x000100000e0e7892 */ /* 0x000fc4000f8efcff */
[----:B------:R-:W-:Y:S02]  /*3650*/  ULOP3.LUT UR4, UR4, 0x10000, URZ, 0xfc, !UPT ;  /* 0x0001000004047892 */ /* 0x000fe4000f8efcff */
[----:B------:R-:W-:Y:S01]  /*3660*/  USEL UR23, UR10, 0x1, !UP0 ;  /* 0x000000010a177887 */ /* 0x000fe2000c000000 */
[----:B------:R-:W-:Y:S01]  /*3670*/  UMOV UR40, 0x0 ;  /* 0x0000000000287882 */ /* 0x000fe20000000000 */
[----:B------:R-:W-:Y:S01]  /*3680*/  UMOV UR41, 0x10180010 ;  /* 0x1018001000297882 */ /* 0x000fe20000000000 */
[----:B------:R-:W-:Y:S01]  /*3690*/  UMOV UR38, 0x0 ;  /* 0x0000000000267882 */ /* 0x000fe20000000000 */
[----:B------:R-:W-:Y:S01]  /*36a0*/  UMOV UR39, 0x10180010 ;  /* 0x1018001000277882 */ /* 0x000fe20000000000 */
[----:B------:R-:W-:Y:S01]  /*36b0*/  UMOV UR36, 0x0 ;  /* 0x0000000000247882 */ /* 0x000fe20000000000 */
[----:B------:R-:W-:Y:S01]  /*36c0*/  UMOV UR37, 0x10180010 ;  /* 0x1018001000257882 */ /* 0x000fe20000000000 */
[----:B-1----:R-:W-:Y:S02]  /*36d0*/  R2UR UR18, R2 ;  /* 0x00000000021272ca */ /* 0x002fe400000e0000 */
[----:B------:R-:W-:-:S13]  /*36e0*/  CS2R R2, SRZ ;  /* 0x0000000000027805 */ /* 0x000fda000001ff00 */
.L_x_74:
[C---:B------:R-:W-:Y:S02]  /*36f0*/  LEA R0, R8.reuse, UR11, 0x3 ;  /* 0x0000000b08007c11 */ /* 0x040fe4000f8e18ff */
[----:B------:R-:W-:Y:S02]  /*3700*/  SHF.L.U32 R4, R3, 0x1f, RZ ;  /* 0x0000001f03047819 */ /* 0x000fe400000006ff */
[----:B------:R-:W-:Y:S02]  /*3710*/  LEA R5, R8, UR11, 0x4 ;  /* 0x0000000b08057c11 */ /* 0x000fe4000f8e20ff */
[----:B------:R-:W1:Y:S02]  /*3720*/  SYNCS.PHASECHK.TRANS64.TRYWAIT P0, [R0+URZ+0x80], R4 ;  /* 0x00008004000075a7 */ /* 0x000e6400080011ff */
[----:B-1-34-:R-:W-:Y:S05]  /*3730*/  @!P0 BRA `(.L_x_67) ;  /* 0x0000005400e48947 */ /* 0x01afea0003800000 */
.L_x_158:
[----:B-1----:R-:W1:Y:S01]  /*3740*/  LDS.128 R4, [R5+0x110] ;  /* 0x0001100005047984 */ /* 0x002e620000000c00 */
[----:B------:R-:W-:Y:S02]  /*3750*/  VIADD R0, R0, 0x90 ;  /* 0x0000009000007836 */ /* 0x000fe40000000000 */
[----:B------:R-:W-:Y:S01]  /*3760*/  VIADD R8, R8, 0x1 ;  /* 0x0000000108087836 */ /* 0x000fe20000000000 */
[----:B------:R-:W-:Y:S01]  /*3770*/  @!PT LDS RZ, [RZ] ;  /* 0x00000000fffff984 */ /* 0x000fe20000000800 */
[----:B------:R-:W-:Y:S01]  /*3780*/  @!PT LDS RZ, [RZ] ;  /* 0x00000000fffff984 */ /* 0x000fe20000000800 */
[----:B------:R-:W-:Y:S01]  /*3790*/  @!PT LDS RZ, [RZ] ;  /* 0x00000000fffff984 */ /* 0x000fe20000000800 */
[----:B------:R-:W-:Y:S01]  /*37a0*/  @!PT LDS RZ, [RZ] ;  /* 0x00000000fffff984 */ /* 0x000fe20000000800 */
[----:B------:R2:W-:Y:S06]  /*37b0*/  MEMBAR.ALL.CTA ;  /* 0x0000000000007992 */ /* 0x0005ec0000008000 */
[----:B--2---:R-:W2:Y:S01]  /*37c0*/  FENCE.VIEW.ASYNC.S ;  /* 0x00000000000073c6 */ /* 0x004ea20000000000 */
[----:B------:R-:W-:-:S04]  /*37d0*/  PRMT R0, RZ, 0x654, R0 ;  /* 0x00000654ff007816 */ /* 0x000fc80000000000 */
[----:B--2---:R2:W-:Y:S01]  /*37e0*/  SYNCS.ARRIVE.TRANS64.RED.A1T0 RZ, [R0+URZ], RZ ;  /* 0x000000ff00ff79a7 */ /* 0x0045e200081004ff */
[----:B-1----:R-:W-:Y:S01]  /*37f0*/  LOP3.LUT P1, RZ, R6, 0x1, RZ, 0xc0, !PT ;  /* 0x0000000106ff7812 */ /* 0x002fe2000782c0ff */
[----:B--2---:R-:W-:-:S12]  /*3800*/  BRA.U UP2, `(.L_x_68) ;  /* 0x0000000502587547 */ /* 0x004fd8000b800000 */
[----:B------:R-:W1:Y:S01]  /*3810*/  LDCU UR5, c[0x0][0x38c] ;  /* 0x00007180ff0577ac */ /* 0x000e620008000800 */
[----:B------:R-:W-:Y:S02]  /*3820*/  PLOP3.LUT P2, PT, PT, PT, PT, 0x80, 0x8 ;  /* 0x000000000008781c */ /* 0x000fe40003f4f070 */
[----:B------:R-:W-:Y:S01]  /*3830*/  SHF.L.U32 R4, R9, 0x1f, RZ ;  /* 0x0000001f09047819 */ /* 0x000fe200000006ff */
[----:B------:R-:W-:Y:S02]  /*3840*/  ULEA UR19, UR17, UR11, 0x3 ;  /* 0x0000000b11137291 */ /* 0x000fe4000f8e18ff */
[----:B------:R-:W-:Y:S02]  /*3850*/  UIMAD UR20, UR17, 0x60, UR18 ;  /* 0x00000060111478a4 */ /* 0x000fe4000f8e0212 */
[----:B-1----:R-:W-:-:S06]  /*3860*/  UISETP.GE.AND UP0, UPT, UR5, 0x1, UPT ;  /* 0x000000010500788c */ /* 0x002fcc000bf06270 */
[----:B------:R-:W-:-:S05]  /*3870*/  PLOP3.LUT P0, PT, PT, PT, UP0, 0x80, 0x8 ;  /* 0x000000000008781c */ /* 0x000fca0003f0f008 */
[----:B------:R-:W-:-:S08]  /*3880*/  @UP0 ULEA UR5, UR16, UR11, 0x3 ;  /* 0x0000000b10050291 */ /* 0x000fd0000f8e18ff */
[----:B------:R-:W-:-:S04]  /*3890*/  @P0 SHF.L.U32 R0, R2, 0x1f, RZ ;  /* 0x0000001f02000819 */ /* 0x000fc800000006ff */
[----:B------:R1:W2:Y:S01]  /*38a0*/  @P0 SYNCS.PHASECHK.TRANS64.TRYWAIT P2, [UR5], R0 ;  /* 0x00000000ff0005a7 */ /* 0x0002a20008041105 */
[----:B------:R-:W3:Y:S02]  /*38b0*/  SYNCS.PHASECHK.TRANS64.TRYWAIT P0, [UR19+0xc0], R4 ;  /* 0x0000c004ff0075a7 */ /* 0x000ee40008001113 */
[----:B-123--:R-:W-:Y:S05]  /*38c0*/  @!P0 BRA `(.L_x_69) ;  /* 0x0000005400948947 */ /* 0x00efea0003800000 */
.L_x_160:
[----:B------:R-:W-:Y:S01]  /*38d0*/  UMOV UR22, UR15 ;  /* 0x0000000f00167c82 */ /* 0x000fe20008000000 */
[----:B------:R-:W-:Y:S05]  /*38e0*/  BRA.U !UP0, `(.L_x_70) ;  /* 0x0000000508107547 */ /* 0x000fea000b800000 */
[----:B------:R-:W-:Y:S02]  /*38f0*/  UIADD3 UR22, UPT, UPT, UR23, UR15, URZ ;  /* 0x0000000f17167290 */ /* 0x000fe4000fffe0ff */
[----:B------:R-:W-:Y:S01]  /*3900*/  UPLOP3.LUT UP3, UPT, UPT, UPT, UPT, 0x40, 0x4 ;  /* 0x000000000004789c */ /* 0x000fe20003f6e870 */
[----:B------:R-:W-:Y:S01]  /*3910*/  UMOV UR21, UR10 ;  /* 0x0000000a00157c82 */ /* 0x000fe20008000000 */
[----:B------:R-:W-:-:S09]  /*3920*/  UMOV UR5, UR16 ;  /* 0x0000001000057c82 */ /* 0x000fd20008000000 */
.L_x_73:
[----:B--2---:R-:W-:Y:S01]  /*3930*/  ULEA UR26, UR5, UR11, 0x3 ;  /* 0x0000000b051a7291 */ /* 0x004fe2000f8e18ff */
[----:B---3--:R-:W-:Y:S11]  /*3940*/  @P2 BRA `(.L_x_71) ;  /* 0x00000000000c2947 */ /* 0x008ff60003800000 */
[----:B-1----:R-:W-:Y:S04]  /*3950*/  SHF.L.U32 R4, R2, 0x1f, RZ ;  /* 0x0000001f02047819 */ /* 0x002fe800000006ff */
[----:B------:R-:W1:Y:S02]  /*3960*/  SYNCS.PHASECHK.TRANS64.TRYWAIT P0, [UR26], R4 ;  /* 0x00000004ff0075a7 */ /* 0x000e64000800111a */
[----:B-1----:R-:W-:Y:S05]  /*3970*/  @!P0 BRA `(.L_x_72) ;  /* 0x0000005400808947 */ /* 0x002fea0003800000 */
.L_x_71:
[----:B------:R-:W-:Y:S01]  /*3980*/  UISETP.NE.AND UP0, UPT, UR21, 0x1, UPT ;  /* 0x000000011500788c */ /* 0x000fe2000bf05270 */
[----:B------:R-:W-:Y:S01]  /*3990*/  PLOP3.LUT P2, PT, PT, PT, PT, 0x80, 0x8 ;  /* 0x000000000008781c */ /* 0x000fe20003f4f070 */
[----:B------:R-:W-:Y:S02]  /*39a0*/  UIADD3 UR16, UPT, UPT, UR5, 0x1, URZ ;  /* 0x0000000105107890 */ /* 0x000fe4000fffe0ff */
[----:B------:R-:W-:Y:S02]  /*39b0*/  UIMAD UR6, UR5, 0x300, UR4 ;  /* 0x00000300050678a4 */ /* 0x000fe4000f8e0204 */
[----:B------:R-:W-:Y:S01]  /*39c0*/  UISETP.NE.AND UP1, UPT, UR16, 0x4, UPT ;  /* 0x000000041000788c */ /* 0x000fe2000bf25270 */
[----:B------:R-:W-:Y:S01]  /*39d0*/  PLOP3.LUT P0, PT, PT, PT, UP0, 0x80, 0x8 ;  /* 0x000000000008781c */ /* 0x000fe20003f0f008 */
[----:B------:R-:W-:Y:S02]  /*39e0*/  ULEA UR70, UR5, UR14, 0xb ;  /* 0x0000000e05467291 */ /* 0x000fe4000f8e58ff */
[----:B------:R-:W-:Y:S02]  /*39f0*/  USEL UR42, URZ, 0x1, UP1 ;  /* 0x00000001ff2a7887 */ /* 0x000fe40008800000 */
[----:B------:R-:W-:Y:S02]  /*3a00*/  USEL UR16, UR16, URZ, UP1 ;  /* 0x000000ff10107287 */ /* 0x000fe40008800000 */
[----:B------:R-:W-:Y:S02]  /*3a10*/  UIADD3 UR68, UPT, UPT, UR6, 0x2, URZ ;  /* 0x0000000206447890 */ /* 0x000fe4000fffe0ff */
[----:B------:R-:W-:Y:S01]  /*3a20*/  @UP0 ULEA UR27, UR16, UR11, 0x3 ;  /* 0x0000000b101b0291 */ /* 0x000fe2000f8e18ff */
[----:B------:R-:W-:Y:S01]  /*3a30*/  LOP3.LUT R2, R2, UR42, RZ, 0x3c, !PT ;  /* 0x0000002a02027c12 */ /* 0x000fe2000f8e3cff */
[----:B------:R-:W-:Y:S02]  /*3a40*/  UIADD3 UR66, UPT, UPT, UR70, 0x2, URZ ;  /* 0x0000000246427890 */ /* 0x000fe4000fffe0ff */
[----:B------:R-:W-:Y:S01]  /*3a50*/  UIADD3 UR64, UPT, UPT, UR6, 0x4, URZ ;  /* 0x0000000406407890 */ /* 0x000fe2000fffe0ff */
[----:B-1----:R-:W-:Y:S01]  /*3a60*/  @P0 SHF.L.U32 R0, R2, 0x1f, RZ ;  /* 0x0000001f02000819 */ /* 0x002fe200000006ff */
[----:B------:R-:W-:Y:S02]  /*3a70*/  UIADD3 UR62, UPT, UPT, UR70, 0x4, URZ ;  /* 0x00000004463e7890 */ /* 0x000fe4000fffe0ff */
[----:B------:R-:W-:Y:S01]  /*3a80*/  UIADD3 UR60, UPT, UPT, UR6, 0x6, URZ ;  /* 0x00000006063c7890 */ /* 0x000fe2000fffe0ff */
[----:B------:R2:W3:Y:S01]  /*3a90*/  @P0 SYNCS.PHASECHK.TRANS64.TRYWAIT P2, [UR27], R0 ;  /* 0x00000000ff0005a7 */ /* 0x0004e2000804111b */
[----:B------:R-:W-:Y:S02]  /*3aa0*/  UIADD3 UR58, UPT, UPT, UR70, 0x6, URZ ;  /* 0x00000006463a7890 */ /* 0x000fe4000fffe0ff */
        /* <DEDUP_REMOVED lines=10> */
[----:B------:R-:W-:Y:S02]  /*3b50*/  UIADD3 UR21, UPT, UPT, UR21, -0x1, URZ ;  /* 0xffffffff15157890 */ /* 0x000fe4000fffe0ff */
[----:B------:R-:W-:Y:S01]  /*3b60*/  UISETP.NE.AND UP0, UPT, UR15, UR22, UPT ;  /* 0x000000160f00728c */ /* 0x000fe2000bf05270 */
[----:B------:R-:W-:Y:S01]  /*3b70*/  UMOV UR7, 0x40004040 ;  /* 0x4000404000077882 */ /* 0x000fe20000000000 */
[----:B------:R-:W-:Y:S01]  /*3b80*/  UMOV UR71, 0x40004040 ;  /* 0x4000404000477882 */ /* 0x000fe20000000000 */
[----:B------:R-:W-:Y:S01]  /*3b90*/  UMOV UR69, 0x40004040 ;  /* 0x4000404000457882 */ /* 0x000fe20000000000 */
[----:B------:R2:W-:Y:S01]  /*3ba0*/  UTCHMMA.2CTA gdesc[UR70], gdesc[UR6], tmem[UR20], tmem[UR34], idesc[UR35], UP3 ;  /* 0x00ff2206460075ea */ /* 0x0005e20009a00014 */
[----:B------:R-:W-:Y:S01]  /*3bb0*/  UPLOP3.LUT UP3, UPT, UPT, UPT, UPT, 0x80, 0x8 ;  /* 0x000000000008789c */ /* 0x000fe20003f6f070 */
[----:B------:R-:W-:Y:S01]  /*3bc0*/  UMOV UR67, 0x40004040 ;  /* 0x4000404000437882 */ /* 0x000fe20000000000 */
[----:B------:R-:W-:Y:S01]  /*3bd0*/  UMOV UR65, 0x40004040 ;  /* 0x4000404000417882 */ /* 0x000fe20000000000 */
[----:B------:R2:W-:Y:S01]  /*3be0*/  UTCHMMA.2CTA gdesc[UR66], gdesc[UR68], tmem[UR20], tmem[UR32], idesc[UR33], UPT ;  /* 0x00ff2044420075ea */ /* 0x0005e2000ba00014 */
        /* <DEDUP_REMOVED lines=14> */
[----:B------:R-:W-:Y:S01]  /*3cd0*/  UMOV UR43, 0x40004040 ;  /* 0x40004040002b7882 */ /* 0x000fe20000000000 */
[----:B------:R2:W-:Y:S01]  /*3ce0*/  UTCHMMA.2CTA gdesc[UR46], gdesc[UR48], tmem[UR20], tmem[UR38], idesc[UR39], UPT ;  /* 0x00ff26302e0075ea */ /* 0x0005e2000ba00014 */
[----:B------:R2:W-:Y:S01]  /*3cf0*/  UTCHMMA.2CTA gdesc[UR42], gdesc[UR44], tmem[UR20], tmem[UR36], idesc[UR37], UPT ;  /* 0x00ff242c2a0075ea */ /* 0x0005e2000ba00014 */
[----:B------:R2:W-:Y:S01]  /*3d00*/  UTCBAR.2CTA.MULTICAST [UR26], URZ, UR13 ;  /* 0x000000ff1a0073e9 */ /* 0x0005e2000820080d */
[----:B------:R-:W-:Y:S01]  /*3d10*/  UMOV UR5, UR16 ;  /* 0x0000001000057c82 */ /* 0x000fe20008000000 */
[----:B------:R-:W-:Y:S05]  /*3d20*/  BRA.U UP0, `(.L_x_73) ;  /* 0xfffffffd00007547 */ /* 0x000fea000b83ffff */
.L_x_70:
[----:B------:R-:W-:Y:S01]  /*3d30*/  UIADD3 UR19, UPT, UPT, UR19, 0xa0, URZ ;  /* 0x000000a013137890 */ /* 0x000fe2000fffe0ff */
[----:B------:R-:W-:-:S08]  /*3d40*/  UMOV UR15, UR22 ;  /* 0x00000016000f7c82 */ /* 0x000fd00008000000 */
[----:B------:R4:W-:Y:S01]  /*3d50*/  UTCBAR.2CTA.MULTICAST [UR19], URZ, UR12 ;  /* 0x000000ff130073e9 */ /* 0x0009e2000820080c */
[----:B------:R-:W-:Y:S02]  /*3d60*/  NOP ;  /* 0x0000000000007918 */ /* 0x000fe40000000000 */
.L_x_68:
[----:B------:R-:W-:Y:S01]  /*3d70*/  UIADD3 UR17, UPT, UPT, UR17, 0x1, URZ ;  /* 0x0000000111117890 */ /* 0x000fe2000fffe0ff */
[----:B------:R-:W-:-:S03]  /*3d80*/  ISETP.NE.AND P0, PT, R8, 0x2, PT ;  /* 0x000000020800780c */ /* 0x000fc60003f05270 */
[----:B------:R-:W-:Y:S01]  /*3d90*/  UISETP.NE.AND UP0, UPT, UR17, 0x4, UPT ;  /* 0x000000041100788c */ /* 0x000fe2000bf05270 */
[----:B-12---:R-:W-:Y:S02]  /*3da0*/  SEL R0, RZ, 0x1, P0 ;  /* 0x00000001ff007807 */ /* 0x006fe40000000000 */
[----:B------:R-:W-:Y:S01]  /*3db0*/  SEL R8, R8, RZ, P0 ;  /* 0x000000ff08087207 */ /* 0x000fe20000000000 */
[----:B------:R-:W-:Y:S01]  /*3dc0*/  USEL UR5, URZ, 0x1, UP0 ;  /* 0x00000001ff057887 */ /* 0x000fe20008000000 */
[----:B------:R-:W-:Y:S01]  /*3dd0*/  LOP3.LUT R3, R3, R0, RZ, 0x3c, !PT ;  /* 0x0000000003037212 */ /* 0x000fe200078e3cff */
[----:B------:R-:W-:-:S04]  /*3de0*/  USEL UR17, UR17, URZ, UP0 ;  /* 0x000000ff11117287 */ /* 0x000fc80008000000 */
[----:B------:R-:W-:Y:S01]  /*3df0*/  LOP3.LUT R9, R9, UR5, RZ, 0x3c, !PT ;  /* 0x0000000509097c12 */ /* 0x000fe2000f8e3cff */
[----:B------:R-:W-:Y:S07]  /*3e00*/  @P1 BRA `(.L_x_74) ;  /* 0xfffffff800381947 */ /* 0x000fee000383ffff */
[----:B------:R-:W1:Y:S01]  /*3e10*/  S2UR UR4, SR_CgaCtaId ;  /* 0x00000000000479c3 */ /* 0x000e620000008800 */
[----:B------:R-:W-:Y:S01]  /*3e20*/  ELECT P0, URZ, PT ;  /* 0x0000000000ff782f */ /* 0x000fe20003800000 */
[----:B------:R-:W-:Y:S01]  /*3e30*/  HFMA2 R0, -RZ, RZ, 0, 5.9604644775390625e-08 ;  /* 0x00000001ff007431 */ /* 0x000fe200000001ff */
[----:B------:R-:W-:-:S05]  /*3e40*/  UMOV UR5, 0x40 ;  /* 0x0000004000057882 */ /* 0x000fca0000000000 */
[----:B------:R-:W-:Y:S01]  /*3e50*/  UVIRTCOUNT.DEALLOC.SMPOOL 0x80 ;  /* 0x000000800000784c */ /* 0x000fe20000000000 */
[----:B------:R-:W-:Y:S02]  /*3e60*/  UISETP.NE.AND UP0, UPT, UR9, URZ, UPT ;  /* 0x000000ff0900728c */ /* 0x000fe4000bf05270 */
[----:B-1----:R-:W-:-:S09]  /*3e70*/  ULEA UR4, UR4, UR5, 0x18 ;  /* 0x0000000504047291 */ /* 0x002fd2000f8ec0ff */
[----:B------:R1:W-:Y:S01]  /*3e80*/  @P0 STS.U8 [UR4+0x1c], R0 ;  /* 0x00001c00ff000988 */ /* 0x0003e20008000004 */
[----:B------:R-:W-:Y:S05]  /*3e90*/  BRA.U UP0, `(.L_x_75) ;  /* 0x0000000100a07547 */ /* 0x000fea000b800000 */
[----:B------:R-:W-:Y:S01]  /*3ea0*/  UIADD3 UR5, UPT, UPT, UR11, 0xc0, URZ ;  /* 0x000000c00b057890 */ /* 0x000fe2000fffe0ff */
[----:B------:R-:W-:-:S03]  /*3eb0*/  SHF.L.U32 R2, R9, 0x1f, RZ ;  /* 0x0000001f09027819 */ /* 0x000fc600000006ff */
[----:B------:R-:W-:-:S09]  /*3ec0*/  ULEA UR6, UR17, UR5, 0x3 ;  /* 0x0000000511067291 */ /* 0x000fd2000f8e18ff */
[----:B------:R-:W2:Y:S02]  /*3ed0*/  SYNCS.PHASECHK.TRANS64.TRYWAIT P0, [UR6], R2 ;  /* 0x00000002ff0075a7 */ /* 0x000ea40008001106 */
[----:B--2---:R-:W-:Y:S05]  /*3ee0*/  @!P0 BRA `(.L_x_76) ;  /* 0x00000050003c8947 */ /* 0x004fea0003800000 */
.L_x_163:
        /* <DEDUP_REMOVED lines=9> */
.L_x_165:
        /* <DEDUP_REMOVED lines=9> */
.L_x_167:
[----:B------:R-:W-:-:S04]  /*4010*/  UIADD3 UR7, UPT, UPT, UR7, 0x1, URZ ;  /* 0x0000000107077890 */ /* 0x000fc8000fffe0ff */
[----:B------:R-:W-:-:S04]  /*4020*/  UISETP.NE.AND UP1, UPT, UR7, 0x4, UPT ;  /* 0x000000040700788c */ /* 0x000fc8000bf25270 */
[----:B------:R-:W-:Y:S02]  /*4030*/  USEL UR6, URZ, 0x1, UP1 ;  /* 0x00000001ff067887 */ /* 0x000fe40008800000 */
[----:B------:R-:W-:-:S04]  /*4040*/  USEL UR7, UR7, URZ, UP1 ;  /* 0x000000ff07077287 */ /* 0x000fc80008800000 */
[----:B------:R-:W-:Y:S01]  /*4050*/  ULEA UR7, UR7, UR5, 0x3 ;  /* 0x0000000507077291 */ /* 0x000fe2000f8e18ff */
[----:B------:R-:W-:-:S04]  /*4060*/  LOP3.LUT R2, R2, UR6, RZ, 0x3c, !PT ;  /* 0x0000000602027c12 */ /* 0x000fc8000f8e3cff */
[----:B------:R-:W-:Y:S01]  /*4070*/  SHF.L.U32 R2, R2, 0x1f, RZ ;  /* 0x0000001f02027819 */ /* 0x000fe200000006ff */
[----:B-1----:R-:W-:-:S04]  /*4080*/  IMAD.U32 R0, RZ, RZ, UR7 ;  /* 0x00000007ff007e24 */ /* 0x002fc8000f8e00ff */
[----:B------:R1:W2:Y:S03]  /*4090*/  SYNCS.PHASECHK.TRANS64.TRYWAIT P0, [R0+URZ], R2 ;  /* 0x00000002000075a7 */ /* 0x0002a600080011ff */
[----:B--2---:R-:W-:Y:S05]  /*40a0*/  @!P0 NANOSLEEP.SYNCS 0x989680 ;  /* 0x009896800000895d */ /* 0x004fea0003900000 */
[----:B------:R-:W2:Y:S02]  /*40b0*/  @!P0 SYNCS.PHASECHK.TRANS64 P0, [R0+URZ], R2 ;  /* 0x00000002000085a7 */ /* 0x000ea400080010ff */
[----:B--2---:R-:W-:Y:S05]  /*40c0*/  @P0 BRA `(.L_x_79) ;  /* 0x0000000000200947 */ /* 0x004fea0003800000 */
.L_x_80:
[----:B--2---:R2:W1:Y:S02]  /*40d0*/  SYNCS.PHASECHK.TRANS64.TRYWAIT P0, [R0+URZ], R2 ;  /* 0x00000002000075a7 */ /* 0x00446400080011ff */
[----:B-1----:R-:W-:Y:S05]  /*40e0*/  @!P0 NANOSLEEP.SYNCS 0x989680 ;  /* 0x009896800000895d */ /* 0x002fea0003900000 */
[----:B------:R-:W1:Y:S02]  /*40f0*/  @!P0 SYNCS.PHASECHK.TRANS64 P0, [R0+URZ], R2 ;  /* 0x00000002000085a7 */ /* 0x000e6400080010ff */
[----:B-1----:R-:W-:Y:S05]  /*4100*/  @!P0 BRA `(.L_x_80) ;  /* 0xfffffffc00f08947 */ /* 0x002fea000383ffff */
[----:B------:R-:W-:Y:S05]  /*4110*/  BRA `(.L_x_79) ;  /* 0x00000000000c7947 */ /* 0x000fea0003800000 */
.L_x_75:
[----:B------:R-:W-:-:S04]  /*4120*/  UIADD3 UR5, UPT, UPT, UR11, 0x100, URZ ;  /* 0x000001000b057890 */ /* 0x000fc8000fffe0ff */
[----:B------:R-:W-:-:S09]  /*4130*/  UPRMT UR5, UR8, 0x654, UR5 ;  /* 0x0000065408057896 */ /* 0x000fd20008000005 */
[----:B------:R-:W-:Y:S03]  /*4140*/  SYNCS.ARRIVE.TRANS64.RED.A1T0 RZ, [UR5], RZ ;  /* 0x000000ffffff79a7 */ /* 0x000fe60008100405 */
.L_x_79:
[----:B-12---:R-:W-:Y:S01]  /*4150*/  SHF.L.U32 R2, RZ, 0x1f, RZ ;  /* 0x0000001fff027819 */ /* 0x006fe200000006ff */
[----:B------:R-:W-:Y:S01]  /*4160*/  UIADD3 UR5, UPT, UPT, UR11, 0x100, URZ ;  /* 0x000001000b057890 */ /* 0x000fe2000fffe0ff */
[----:B------:R-:W-:Y:S02]  /*4170*/  PLOP3.LUT P0, PT, PT, PT, UP0, 0x80, 0x8 ;  /* 0x000000000008781c */ /* 0x000fe40003f0f008 */
[----:B------:R-:W1:Y:S02]  /*4180*/  SYNCS.PHASECHK.TRANS64.TRYWAIT P1, [UR11+0x100], R2 ;  /* 0x00010002ff0075a7 */ /* 0x000e64000802110b */
[----:B-1----:R-:W-:Y:S09]  /*4190*/  @!P1 BRA `(.L_x_81) ;  /* 0x0000004c00d89947 */ /* 0x002ff20003800000 */
.L_x_169:
[----:B------:R-:W-:Y:S02]  /*41a0*/  @!UP0 UPRMT UR5, UR8, 0x654, UR5 ;  /* 0x0000065408058896 */ /* 0x000fe40008000005 */
[----:B------:R-:W-:Y:S01]  /*41b0*/  ULOP3.LUT UR6, UR18, 0xffff, URZ, 0xc0, !UPT ;  /* 0x0000ffff12067892 */ /* 0x000fe2000f8ec0ff */
[----:B------:R-:W-:-:S03]  /*41c0*/  UMOV UR8, 0xffff ;  /* 0x0000ffff00087882 */ /* 0x000fc60000000000 */
[----:B------:R-:W-:-:S03]  /*41d0*/  USHF.R.U32.HI UR6, URZ, 0x5, UR6 ;  /* 0x00000005ff067899 */ /* 0x000fc60008011606 */
[----:B------:R-:W-:Y:S01]  /*41e0*/  @!P0 SYNCS.ARRIVE.TRANS64.RED.A1T0 RZ, [UR5], RZ ;  /* 0x000000ffffff89a7 */ /* 0x000fe20008100405 */
[----:B------:R-:W-:Y:S01]  /*41f0*/  NOP ;  /* 0x0000000000007918 */ /* 0x000fe20000000000 */
[----:B-1----:R-:W1:Y:S01]  /*4200*/  LDS R0, [UR4+0x14] ;  /* 0x00001404ff007984 */ /* 0x002e620008000800 */
[----:B------:R-:W-:Y:S01]  /*4210*/  USHF.L.U32 UR8, UR8, UR6, URZ ;  /* 0x0000000608087299 */ /* 0x000fe200080006ff */
[----:B------:R-:W-:Y:S02]  /*4220*/  UMOV UR5, 0x1 ;  /* 0x0000000100057882 */ /* 0x000fe40000000000 */
[----:B------:R-:W-:-:S03]  /*4230*/  USHF.L.U32 UR5, UR5, UR6, URZ ;  /* 0x0000000605057299 */ /* 0x000fc600080006ff */
[----:B-1----:R-:W-:-:S04]  /*4240*/  LOP3.LUT R0, R0, UR8, RZ, 0xc0, !PT ;  /* 0x0000000800007c12 */ /* 0x002fc8000f8ec0ff */
[----:B------:R-:W-:-:S13]  /*4250*/  ISETP.NE.AND P0, PT, R0, UR8, PT ;  /* 0x0000000800007c0c */ /* 0x000fda000bf05270 */
[----:B------:R-:W-:Y:S05]  /*4260*/  @P0 BRA `(.L_x_82) ;  /* 0x0000000000580947 */ /* 0x000fea0003800000 */
[----:B------:R-:W1:Y:S02]  /*4270*/  LDS R0, [UR4+0x18] ;  /* 0x00001804ff007984 */ /* 0x000e640008000800 */
[----:B-1----:R-:W-:-:S04]  /*4280*/  LOP3.LUT R0, R0, UR5, RZ, 0xc0, !PT ;  /* 0x0000000500007c12 */ /* 0x002fc8000f8ec0ff */
[----:B------:R-:W-:-:S13]  /*4290*/  ISETP.NE.AND P0, PT, R0, UR5, PT ;  /* 0x0000000500007c0c */ /* 0x000fda000bf05270 */
[----:B------:R-:W-:Y:S05]  /*42a0*/  @P0 BRA `(.L_x_83) ;  /* 0x00000000003c0947 */ /* 0x000fea0003800000 */
[----:B------:R-:W1:Y:S01]  /*42b0*/  S2R R2, SR_LANEID ;  /* 0x0000000000027919 */ /* 0x000e620000000000 */
[----:B------:R-:W-:Y:S01]  /*42c0*/  ULOP3.LUT UR8, URZ, UR8, URZ, 0x33, !UPT ;  /* 0x00000008ff087292 */ /* 0x000fe2000f8e33ff */
[----:B------:R-:W-:Y:S02]  /*42d0*/  VOTEU.ANY UR7, UPT, PT ;  /* 0x0000000000077886 */ /* 0x000fe400038e0100 */
[----:B------:R-:W-:-:S03]  /*42e0*/  UFLO.U32 UR7, UR7 ;  /* 0x00000007000772bd */ /* 0x000fc600080e0000 */
[----:B------:R-:W-:-:S04]  /*42f0*/  IMAD.U32 R0, RZ, RZ, UR8 ;  /* 0x00000008ff007e24 */ /* 0x000fc8000f8e00ff */
[----:B------:R2:W3:Y:S02]  /*4300*/  REDUX UR6, R0 ;  /* 0x00000000000673c4 */ /* 0x0004e40000000000 */
[----:B------:R1:W-:Y:S02]  /*4310*/  UTCATOMSWS.AND URZ, UR8 ;  /* 0x0000000800ff79e3 */ /* 0x0003e40008000000 */
[----:B-1----:R-:W-:Y:S02]  /*4320*/  ISETP.EQ.U32.AND P0, PT, R2, UR7, PT ;  /* 0x0000000702007c0c */ /* 0x002fe4000bf02070 */
[----:B--2---:R-:W-:Y:S02]  /*4330*/  LOP3.LUT R0, RZ, UR5, RZ, 0x33, !PT ;  /* 0x00000005ff007c12 */ /* 0x004fe4000f8e33ff */
[----:B---3--:R-:W-:Y:S02]  /*4340*/  MOV R2, UR6 ;  /* 0x0000000600027c02 */ /* 0x008fe40008000f00 */
[----:B------:R-:W1:Y:S07]  /*4350*/  REDUX UR5, R0 ;  /* 0x00000000000573c4 */ /* 0x000e6e0000000000 */
[----:B------:R2:W-:Y:S01]  /*4360*/  @P0 ATOMS.AND RZ, [UR4+0x14], R2 ;  /* 0x00001402ffff098c */ /* 0x0005e2000a800004 */
[----:B-1----:R-:W-:-:S05]  /*4370*/  IMAD.U32 R0, RZ, RZ, UR5 ;  /* 0x00000005ff007e24 */ /* 0x002fca000f8e00ff */
[----:B------:R2:W-:Y:S01]  /*4380*/  @P0 ATOMS.AND RZ, [UR4+0x18], R0 ;  /* 0x00001800ffff098c */ /* 0x0005e2000a800004 */
[----:B------:R-:W-:Y:S05]  /*4390*/  BRA `(.L_x_84) ;  /* 0x0000000000147947 */ /* 0x000fea0003800000 */
.L_x_83:
[----:B------:R-:W-:Y:S02]  /*43a0*/  MOV R2, 0x43c0 ;  /* 0x000043c000027802 */ /* 0x000fe40000000f00 */
[----:B---345:R-:W-:Y:S05]  /*43b0*/  CALL.REL.NOINC `($__internal_0_$__cuda_sm10x_tcgen05_guardrail_trap_col_being_dealloced_not_returned_by_alloc) ;  /* 0x0000005000747944 */ /* 0x038fea0003c00000 */
[----:B------:R-:W-:Y:S05]  /*43c0*/  BRA `(.L_x_84) ;  /* 0x0000000000087947 */ /* 0x000fea0003800000 */
.L_x_82:
[----:B------:R-:W-:Y:S02]  /*43d0*/  MOV R2, 0x43f0 ;  /* 0x000043f000027802 */ /* 0x000fe40000000f00 */
[----:B---345:R-:W-:Y:S05]  /*43e0*/  CALL.REL.NOINC `($__internal_2_$__cuda_sm10x_tcgen05_guardrail_trap_unallocated_columns_being_dealloced) ;  /* 0x0000005000807944 */ /* 0x038fea0003c00000 */
.L_x_84:
[----:B------:R-:W-:Y:S01]  /*43f0*/  NOP ;  /* 0x0000000000007918 */ /* 0x000fe20000000000 */
[----:B----4-:R-:W-:Y:S05]  /*4400*/  EXIT ;  /* 0x000000000000794d */ /* 0x010fea0003800000 */
.L_x_55:
[----:B------:R-:W-:-:S09]  /*4410*/  UISETP.NE.OR UP5, UPT, UR10, 0x3, !UP5 ;  /* 0x000000030a00788c */ /* 0x000fd2000efa5670 */
[----:B------:R-:W-:Y:S05]  /*4420*/  BRA.U UP5, `(.L_x_85) ;  /* 0x0000000d05a47547 */ /* 0x000fea000b800000 */
[----:B------:R-:W1:Y:S01]  /*4430*/  LDCU.64 UR6, c[0x0][0x888] ;  /* 0x00011100ff0677ac */ /* 0x000e620008000a00 */
[----:B------:R-:W2:Y:S01]  /*4440*/  LDC R0, c[0x0][0xb30] ;  /* 0x0002cc00ff007b82 */ /* 0x000ea20000000800 */
[----:B------:R-:W-:Y:S02]  /*4450*/  HFMA2 R27, -RZ, RZ, 0, 0 ;  /* 0x00000000ff1b7431 */ /* 0x000fe400000001ff */
[----:B------:R-:W-:Y:S01]  /*4460*/  IMAD.MOV.U32 R29, RZ, RZ, 0x1 ;  /* 0x00000001ff1d7424 */ /* 0x000fe200078e00ff */
[----:B------:R-:W3:Y:S01]  /*4470*/  LDCU.64 UR4, c[0x0][0x890] ;  /* 0x00011200ff0477ac */ /* 0x000ee20008000a00 */
[----:B------:R-:W-:Y:S01]  /*4480*/  IMAD.MOV.U32 R28, RZ, RZ, RZ ;  /* 0x000000ffff1c7224 */ /* 0x000fe200078e00ff */
[----:B------:R-:W-:Y:S01]  /*4490*/  MOV R25, 0x2000 ;  /* 0x0000200000197802 */ /* 0x000fe20000000f00 */
[----:B------:R-:W-:Y:S01]  /*44a0*/  UPLOP3.LUT UP1, UPT, UPT, UPT, UPT, 0x40, 0x4 ;  /* 0x000000000004789c */ /* 0x000fe20003f2e870 */
[----:B------:R-:W4:Y:S08]  /*44b0*/  LDC R24, c[0x0][0x370] ;  /* 0x0000dc00ff187b82 */ /* 0x000f300000000800 */
[----:B------:R-:W4:Y:S01]  /*44c0*/  LDC R3, c[0x0][0xb0c] ;  /* 0x0002c300ff037b82 */ /* 0x000f220000000800 */
[----:B-1----:R-:W-:-:S03]  /*44d0*/  UISETP.NE.U32.AND UP2, UPT, UR6, URZ, UPT ;  /* 0x000000ff0600728c */ /* 0x002fc6000bf45070 */
[----:B------:R-:W-:Y:S01]  /*44e0*/  UMOV UR6, 0x400 ;  /* 0x0000040000067882 */ /* 0x000fe20000000000 */
[----:B------:R-:W-:Y:S02]  /*44f0*/  UISETP.NE.AND.EX UP2, UPT, UR7, URZ, UPT, UP2 ;  /* 0x000000ff0700728c */ /* 0x000fe4000bf45320 */
[----:B------:R-:W-:Y:S01]  /*4500*/  ULEA UR6, UR37, UR6, 0x18 ;  /* 0x0000000625067291 */ /* 0x000fe2000f8ec0ff */
[----:B------:R-:W1:Y:S01]  /*4510*/  LDC R18, c[0x0][0xb20] ;  /* 0x0002c800ff127b82 */ /* 0x000e620000000800 */
[----:B---3--:R-:W-:Y:S01]  /*4520*/  UISETP.NE.U32.AND UP3, UPT, UR4, URZ, UPT ;  /* 0x000000ff0400728c */ /* 0x008fe2000bf65070 */
[----:B--2---:R-:W-:Y:S01]  /*4530*/  ISETP.NE.AND P1, PT, R0, 0x1, PT ;  /* 0x000000010000780c */ /* 0x004fe20003f25270 */
[----:B------:R-:W-:Y:S02]  /*4540*/  UIADD3 UR7, UPT, UPT, UR6, 0x50, URZ ;  /* 0x0000005006077890 */ /* 0x000fe4000fffe0ff */
[----:B------:R-:W-:Y:S02]  /*4550*/  UIADD3 UR25, UPT, UPT, UR6, 0x40, URZ ;  /* 0x0000004006197890 */ /* 0x000fe4000fffe0ff */
[----:B------:R-:W-:Y:S01]  /*4560*/  UIADD3 UR17, UPT, UPT, UR6, 0x48, URZ ;  /* 0x0000004806117890 */ /* 0x000fe2000fffe0ff */
[----:B------:R-:W2:Y:S01]  /*4570*/  LDC.64 R30, c[0x0][0x348] ;  /* 0x0000d200ff1e7b82 */ /* 0x000ea20000000a00 */
[----:B------:R-:W-:-:S02]  /*4580*/  UPRMT UR7, UR37, 0x654, UR7 ;  /* 0x0000065425077896 */ /* 0x000fc40008000007 */
[----:B------:R-:W-:-:S05]  /*4590*/  UISETP.NE.AND.EX UP3, UPT, UR5, URZ, UPT, UP3 ;  /* 0x000000ff0500728c */ /* 0x000fca000bf65330 */
[----:B------:R-:W3:Y:S08]  /*45a0*/  LDC.64 R16, c[0x0][0xb10] ;  /* 0x0002c400ff107b82 */ /* 0x000ef00000000a00 */
[----:B------:R-:W1:Y:S08]  /*45b0*/  LDC.64 R6, c[0x0][0xb18] ;  /* 0x0002c600ff067b82 */ /* 0x000e700000000a00 */
[----:B------:R-:W1:Y:S08]  /*45c0*/  LDC.64 R4, c[0x0][0xb28] ;  /* 0x0002ca00ff047b82 */ /* 0x000e700000000a00 */
[----:B----4-:R-:W1:Y:S02]  /*45d0*/  LDC R19, c[0x0][0x374] ;  /* 0x0000dd00ff137b82 */ /* 0x010e640000000800 */
.L_x_95:
[C---:B------:R-:W-:Y:S02]  /*45e0*/  LEA R0, R28.reuse, UR6, 0x3 ;  /* 0x000000061c007c11 */ /* 0x040fe4000f8e18ff */
[----:B------:R-:W-:Y:S02]  /*45f0*/  SHF.L.U32 R2, R27, 0x1f, RZ ;  /* 0x0000001f1b027819 */ /* 0x000fe400000006ff */
[----:B------:R-:W-:Y:S02]  /*4600*/  LEA R20, R28, UR6, 0x4 ;  /* 0x000000061c147c11 */ /* 0x000fe4000f8e20ff */
[----:B----4-:R-:W4:Y:S02]  /*4610*/  SYNCS.PHASECHK.TRANS64.TRYWAIT P0, [R0+URZ+0x80], R2 ;  /* 0x00008002000075a7 */ /* 0x010f2400080011ff */
[----:B----4-:R-:W-:Y:S05]  /*4620*/  @!P0 BRA `(.L_x_86) ;  /* 0x0000004800cc8947 */ /* 0x010fea0003800000 */
.L_x_170:
[----:B------:R-:W-:Y:S01]  /*4630*/  ISETP.GE.AND P0, PT, R37, 0x1, PT ;  /* 0x000000012500780c */ /* 0x000fe20003f06270 */
[----:B------:R-:W1:Y:S01]  /*4640*/  LDS.128 R20, [R20+0x110] ;  /* 0x0001100014147984 */ /* 0x000e620000000c00 */
[----:B----4-:R-:W-:Y:S01]  /*4650*/  VIADD R0, R0, 0x90 ;  /* 0x0000009000007836 */ /* 0x010fe20000000000 */
[----:B------:R-:W-:Y:S01]  /*4660*/  @!PT LDS RZ, [RZ] ;  /* 0x00000000fffff984 */ /* 0x000fe20000000800 */
[----:B------:R-:W-:Y:S01]  /*4670*/  @!PT LDS RZ, [RZ] ;  /* 0x00000000fffff984 */ /* 0x000fe20000000800 */
[----:B------:R-:W-:Y:S01]  /*4680*/  @!PT LDS RZ, [RZ] ;  /* 0x00000000fffff984 */ /* 0x000fe20000000800 */
[----:B------:R-:W-:Y:S01]  /*4690*/  @!PT LDS RZ, [RZ] ;  /* 0x00000000fffff984 */ /* 0x000fe20000000800 */
[----:B------:R4:W-:Y:S06]  /*46a0*/  MEMBAR.ALL.CTA ;  /* 0x0000000000007992 */ /* 0x0009ec0000008000 */
[----:B----4-:R-:W4:Y:S01]  /*46b0*/  FENCE.VIEW.ASYNC.S ;  /* 0x00000000000073c6 */ /* 0x010f220000000000 */
[----:B------:R-:W-:Y:S04]  /*46c0*/  PRMT R0, RZ, 0x654, R0 ;  /* 0x00000654ff007816 */ /* 0x000fe80000000000 */
[----:B----4-:R4:W-:Y:S01]  /*46d0*/  SYNCS.ARRIVE.TRANS64.RED.A1T0 RZ, [R0+URZ], RZ ;  /* 0x000000ff00ff79a7 */ /* 0x0109e200081004ff */
[----:B-1----:R-:W-:Y:S11]  /*46e0*/  LOP3.LUT P3, RZ, R22, 0x1, RZ, 0xc0, !PT ;  /* 0x0000000116ff7812 */ /* 0x002ff6000786c0ff */
[----:B------:R-:W-:Y:S02]  /*46f0*/  @!UPT UIADD3 URZ, UPT, UPT, URZ, URZ, URZ ;  /* 0x000000fffffff290 */ /* 0x000fe4000fffe0ff */
[----:B------:R-:W-:Y:S02]  /*4700*/  @P3 MOV R11, R20 ;  /* 0x00000014000b3202 */ /* 0x000fe40000000f00 */
[----:B------:R-:W-:Y:S01]  /*4710*/  @P3 LOP3.LUT R10, R21, 0xffff, RZ, 0xc0, !PT ;  /* 0x0000ffff150a3812 */ /* 0x000fe200078ec0ff */
[----:B----4-:R-:W-:Y:S06]  /*4720*/  @!P0 BRA `(.L_x_87) ;  /* 0x0000000000a48947 */ /* 0x010fec0003800000 */
[-C--:B------:R-:W-:Y:S01]  /*4730*/  IMAD.HI.U32 R0, R19, R7.reuse, RZ ;  /* 0x0000000713007227 */ /* 0x080fe200078e00ff */
[----:B------:R-:W-:Y:S02]  /*4740*/  ISETP.NE.AND P0, PT, R6, 0x1, PT ;  /* 0x000000010600780c */ /* 0x000fe40003f05270 */
[----:B------:R-:W-:Y:S01]  /*4750*/  ISETP.NE.AND P2, PT, R37, 0x1, PT ;  /* 0x000000012500780c */ /* 0x000fe20003f45270 */
[----:B---3--:R-:W-:Y:S01]  /*4760*/  IMAD.HI.U32 R9, R24, R16, RZ ;  /* 0x0000001018097227 */ /* 0x008fe200078e00ff */
[----:B------:R-:W-:Y:S02]  /*4770*/  SHF.R.U32.HI R0, RZ, R18, R0 ;  /* 0x00000012ff007219 */ /* 0x000fe40000011600 */
[----:B------:R-:W-:Y:S01]  /*4780*/  ISETP.NE.AND P4, PT, R3, 0x1, PT ;  /* 0x000000010300780c */ /* 0x000fe20003f85270 */
[----:B------:R-:W-:Y:S01]  /*4790*/  IMAD.HI.U32 R13, R10, R7, RZ ;  /* 0x000000070a0d7227 */ /* 0x000fe200078e00ff */
[----:B------:R-:W-:Y:S02]  /*47a0*/  SHF.R.U32.HI R9, RZ, R17, R9 ;  /* 0x00000011ff097219 */ /* 0x000fe40000011609 */
[----:B------:R-:W-:Y:S01]  /*47b0*/  SEL R0, R19, R0, !P0 ;  /* 0x0000000013007207 */ /* 0x000fe20004000000 */
[----:B------:R-:W-:Y:S01]  /*47c0*/  IMAD.HI.U32 R12, R11, R16, RZ ;  /* 0x000000100b0c7227 */ /* 0x000fe200078e00ff */
[----:B------:R-:W-:Y:S03]  /*47d0*/  SEL R9, R24, R9, !P4 ;  /* 0x0000000918097207 */ /* 0x000fe60006000000 */
[-C--:B------:R-:W-:Y:S01]  /*47e0*/  IMAD.HI.U32 R8, R0, R4.reuse, RZ ;  /* 0x0000000400087227 */ /* 0x080fe200078e00ff */
[----:B------:R-:W-:Y:S03]  /*47f0*/  SHF.R.U32.HI R12, RZ, R17, R12 ;  /* 0x00000011ff0c7219 */ /* 0x000fe6000001160c */
[----:B------:R-:W-:Y:S01]  /*4800*/  IMAD.HI.U32 R2, R9, R4, RZ ;  /* 0x0000000409027227 */ /* 0x000fe200078e00ff */
[-C--:B------:R-:W-:Y:S02]  /*4810*/  @P2 SHF.R.U32.HI R0, RZ, R5.reuse, R8 ;  /* 0x00000005ff002219 */ /* 0x080fe40000011608 */
[----:B------:R-:W-:Y:S02]  /*4820*/  SHF.R.U32.HI R8, RZ, R18, R13 ;  /* 0x00000012ff087219 */ /* 0x000fe4000001160d */
[----:B------:R-:W-:Y:S01]  /*4830*/  @P2 SHF.R.U32.HI R9, RZ, R5, R2 ;  /* 0x00000005ff092219 */ /* 0x000fe20000011602 */
[----:B------:R-:W-:Y:S01]  /*4840*/  IMAD R0, R37, R0, RZ ;  /* 0x0000000025007224 */ /* 0x000fe200078e02ff */
[----:B------:R-:W-:Y:S02]  /*4850*/  SEL R8, R10, R8, !P0 ;  /* 0x000000080a087207 */ /* 0x000fe40004000000 */
[----:B------:R-:W-:Y:S01]  /*4860*/  SEL R2, R11, R12, !P4 ;  /* 0x0000000c0b027207 */ /* 0x000fe20006000000 */
[C---:B------:R-:W-:Y:S01]  /*4870*/  IMAD R12, R37.reuse, R9, RZ ;  /* 0x00000009250c7224 */ /* 0x040fe200078e02ff */
[C---:B------:R-:W-:Y:S01]  /*4880*/  ISETP.GE.AND P0, PT, R8.reuse, R0, PT ;  /* 0x000000000800720c */ /* 0x040fe20003f06270 */
[----:B------:R-:W-:Y:S03]  /*4890*/  IMAD.HI.U32 R0, R8, R4, RZ ;  /* 0x0000000408007227 */ /* 0x000fe600078e00ff */
[----:B------:R-:W-:Y:S02]  /*48a0*/  ISETP.GE.OR P0, PT, R2, R12, P0 ;  /* 0x0000000c0200720c */ /* 0x000fe40000706670 */
[-C--:B------:R-:W-:Y:S04]  /*48b0*/  SHF.R.U32.HI R0, RZ, R5.reuse, R0 ;  /* 0x00000005ff007219 */ /* 0x080fe80000011600 */
[----:B------:R-:W-:Y:S05]  /*48c0*/  SEL R13, R8, R0, !P2 ;  /* 0x00000000080d7207 */ /* 0x000fea0005000000 */
[----:B------:R-:W-:Y:S02]  /*48d0*/  IMAD.MOV R12, RZ, RZ, -R13 ;  /* 0x000000ffff0c7224 */ /* 0x000fe400078e0a0d */
[C---:B------:R-:W-:Y:S04]  /*48e0*/  @!P0 IMAD.HI.U32 R0, R2.reuse, R4, RZ ;  /* 0x0000000402008227 */ /* 0x040fe800078e00ff */
[----:B------:R-:W-:Y:S01]  /*48f0*/  IMAD R12, R37, R12, R8 ;  /* 0x0000000c250c7224 */ /* 0x000fe200078e0208 */
[----:B------:R-:W-:Y:S04]  /*4900*/  @!P0 SHF.R.U32.HI R0, RZ, R5, R0 ;  /* 0x00000005ff008219 */ /* 0x000fe80000011600 */
[----:B------:R-:W-:Y:S04]  /*4910*/  @!P0 SEL R0, R2, R0, !P2 ;  /* 0x0000000002008207 */ /* 0x000fe80005000000 */
[----:B------:R-:W-:Y:S01]  /*4920*/  @!P0 IADD3 R13, PT, PT, R13, -R0, RZ ;  /* 0x800000000d0d8210 */ /* 0x000fe20007ffe0ff */
[----:B------:R-:W-:Y:S01]  /*4930*/  @!P0 IMAD R0, R9, R12, R0 ;  /* 0x0000000c09008224 */ /* 0x000fe200078e0200 */
[----:B------:R-:W-:Y:S01]  /*4940*/  IADD3 R9, PT, PT, -R8, RZ, RZ ;  /* 0x000000ff08097210 */ /* 0x000fe20007ffe1ff */
[--C-:B------:R-:W-:Y:S02]  /*4950*/  IMAD.MOV R12, RZ, RZ, -R2.reuse ;  /* 0x000000ffff0c7224 */ /* 0x100fe400078e0a02 */
[----:B------:R-:W-:Y:S02]  /*4960*/  @!P0 IMAD R8, R13, R37, R2 ;  /* 0x000000250d088224 */ /* 0x000fe400078e0202 */
[----:B------:R-:W-:Y:S02]  /*4970*/  @!P0 IMAD.MOV.U32 R2, RZ, RZ, R0 ;  /* 0x000000ffff028224 */ /* 0x000fe400078e0000 */
[----:B------:R-:W-:Y:S02]  /*4980*/  IMAD R11, R3, R12, R11 ;  /* 0x0000000c030b7224 */ /* 0x000fe400078e020b */
[----:B------:R-:W-:Y:S02]  /*4990*/  IMAD R10, R6, R9, R10 ;  /* 0x00000009060a7224 */ /* 0x000fe400078e020a */
[----:B------:R-:W-:Y:S02]  /*49a0*/  IMAD R11, R2, R3, R11 ;  /* 0x00000003020b7224 */ /* 0x000fe400078e020b */
[----:B------:R-:W-:Y:S02]  /*49b0*/  IMAD R10, R8, R6, R10 ;  /* 0x00000006080a7224 */ /* 0x000fe400078e020a */
.L_x_87:
[----:B------:R-:W-:Y:S05]  /*49c0*/  BRA.U UP1, `(.L_x_88) ;  /* 0x0000000101107547 */ /* 0x000fea000b800000 */
[----:B------:R-:W-:Y:S04]  /*49d0*/  MOV R2, UR14 ;  /* 0x0000000e00027c02 */ /* 0x000fe80008000f00 */
[----:B------:R-:W-:Y:S04]  /*49e0*/  SHF.L.U32 R2, R2, 0x1f, RZ ;  /* 0x0000001f02027819 */ /* 0x000fe800000006ff */
[----:B------:R-:W1:Y:S02]  /*49f0*/  SYNCS.PHASECHK.TRANS64.TRYWAIT P0, [UR6+0x78], R2 ;  /* 0x00007802ff0075a7 */ /* 0x000e640008001106 */
[----:B-1----:R-:W-:Y:S05]  /*4a00*/  @!P0 BRA `(.L_x_89) ;  /* 0x0000004400e88947 */ /* 0x002fea0003800000 */
.L_x_88:
[----:B------:R-:W-:Y:S02]  /*4a10*/  R2UR UR27, R14 ;  /* 0x000000000e1b72ca */ /* 0x000fe400000e0000 */
[----:B------:R-:W-:Y:S02]  /*4a20*/  R2UR UR26, R15 ;  /* 0x000000000f1a72ca */ /* 0x000fe400000e0000 */
[----:B------:R-:W-:Y:S02]  /*4a30*/  ISETP.NE.U32.AND P2, PT, RZ, UR4, PT ;  /* 0x00000004ff007c0c */ /* 0x000fe4000bf45070 */
[----:B------:R-:W-:Y:S02]  /*4a40*/  SHF.L.U32 R14, R29, 0x1f, RZ ;  /* 0x0000001f1d0e7819 */ /* 0x000fe400000006ff */
[----:B------:R-:W-:Y:S05]  /*4a50*/  ISETP.NE.AND.EX P2, PT, RZ, UR5, PT, P2 ;  /* 0x00000005ff007c0c */ /* 0x000fea000bf45320 */
[----:B------:R-:W-:Y:S02]  /*4a60*/  USHF.L.U32 UR27, UR27, 0x7, URZ ;  /* 0x000000071b1b7899 */ /* 0x000fe400080006ff */
[----:B------:R-:W-:Y:S01]  /*4a70*/  UIMAD UR26, UR26, 0x60, URZ ;  /* 0x000000601a1a78a4 */ /* 0x000fe2000f8e02ff */
[----:B------:R-:W-:Y:S11]  /*4a80*/  BRA.U !UP3, `(.L_x_90) ;  /* 0x000000010b347547 */ /* 0x000ff6000b800000 */
[----:B------:R-:W-:Y:S01]  /*4a90*/  UPLOP3.LUT UP0, UPT, UPT, UPT, UP2, 0x80, 0x8 ;  /* 0x000000000008789c */ /* 0x000fe20003f0f020 */
[----:B-1----:R-:W-:Y:S02]  /*4aa0*/  HFMA2 R0, -RZ, RZ, 0, 5.9604644775390625e-08 ;  /* 0x00000001ff007431 */ /* 0x002fe400000001ff */
[----:B------:R-:W-:Y:S03]  /*4ab0*/  IMAD.MOV.U32 R92, RZ, RZ, 0x1 ;  /* 0x00000001ff5c7424 */ /* 0x000fe600078e00ff */
[----:B------:R-:W-:Y:S05]  /*4ac0*/  PLOP3.LUT P0, PT, PT, PT, UP0, 0x80, 0x8 ;  /* 0x000000000008781c */ /* 0x000fea0003f0f008 */
[----:B------:R-:W1:Y:S01]  /*4ad0*/  @UP0 LDCU.64 UR10, c[0x0][0x888] ;  /* 0x00011100ff0a07ac */ /* 0x000e620008000a00 */
[----:B------:R-:W-:Y:S07]  /*4ae0*/  @UP0 UIMAD UR8, UR36, UR4, URZ ;  /* 0x00000004240802a4 */ /* 0x000fee000f8e02ff */
[----:B------:R-:W-:Y:S01]  /*4af0*/  @!P0 PRMT R92, R0, 0x7610, R92 ;  /* 0x00007610005c8816 */ /* 0x000fe2000000005c */
[----:B-1----:R-:W-:Y:S03]  /*4b00*/  @UP0 UIMAD.WIDE UR10, UR8, 0x4, UR10 ;  /* 0x00000004080a08a5 */ /* 0x002fe6000f8e020a */
[----:B------:R-:W1:Y:S03]  /*4b10*/  @!UP0 LDCU UR8, c[0x0][0x880] ;  /* 0x00011000ff0887ac */ /* 0x000e660008000800 */
[----:B------:R-:W-:Y:S01]  /*4b20*/  IMAD.U32 R8, RZ, RZ, UR10 ;  /* 0x0000000aff087e24 */ /* 0x000fe2000f8e00ff */
[----:B------:R-:W-:Y:S05]  /*4b30*/  MOV R9, UR11 ;  /* 0x0000000b00097c02 */ /* 0x000fea0008000f00 */
[----:B-----5:R4:W5:Y:S02]  /*4b40*/  @P0 LDG.E R49, desc[UR46][R8.64] ;  /* 0x0000002e08310981 */ /* 0x020964000c1e1900 */
[----:B-1--4-:R-:W-:Y:S07]  /*4b50*/  @!P0 IMAD.U32 R49, RZ, RZ, UR8 ;  /* 0x00000008ff318e24 */ /* 0x012fee000f8e00ff */
.L_x_90:
[----:B-----5:R-:W-:Y:S01]  /*4b60*/  @!P2 FSETP.EQ.AND P0, PT, R49, RZ, PT ;  /* 0x000000ff3100a20b */ /* 0x020fe20003f02000 */
[----:B------:R-:W-:Y:S01]  /*4b70*/  @!UPT UIADD3 URZ, UPT, UPT, URZ, URZ, URZ ;  /* 0x000000fffffff290 */ /* 0x000fe2000fffe0ff */
[----:B------:R-:W-:Y:S11]  /*4b80*/  @!P2 BRA `(.L_x_91) ;  /* 0x000000000014a947 */ /* 0x000ff60003800000 */
[----:B------:R-:W-:Y:S02]  /*4b90*/  LOP3.LUT P2, RZ, R92, 0xff, RZ, 0xc0, !PT ;  /* 0x000000ff5cff7812 */ /* 0x000fe4000784c0ff */
[----:B------:R-:W-:Y:S04]  /*4ba0*/  PLOP3.LUT P0, PT, PT, PT, UP0, 0x80, 0x8 ;  /* 0x000000000008781c */ /* 0x000fe80003f0f008 */
[----:B------:R-:W-:Y:S07]  /*4bb0*/  PLOP3.LUT P0, PT, P0, PT, PT, 0x8, 0x80 ;  /* 0x000000000080781c */ /* 0x000fee000070e170 */
[----:B------:R-:W-:Y:S11]  /*4bc0*/  @P2 FSETP.EQ.AND P0, PT, R49, RZ, PT ;  /* 0x000000ff3100220b */ /* 0x000ff60003f02000 */
[----:B------:R-:W-:Y:S02]  /*4bd0*/  @!UPT UIADD3 URZ, UPT, UPT, URZ, URZ, URZ ;  /* 0x000000fffffff290 */ /* 0x000fe4000fffe0ff */
.L_x_91:
[----:B------:R-:W4:Y:S01]  /*4be0*/  SYNCS.PHASECHK.TRANS64.TRYWAIT P2, [UR6+0x58], R14 ;  /* 0x0000580eff0075a7 */ /* 0x000f220008041106 */
[----:B------:R-:W-:Y:S04]  /*4bf0*/  ELECT P4, URZ, PT ;  /* 0x0000000000ff782f */ /* 0x000fe80003880000 */
[----:B------:R-:W-:Y:S11]  /*4c00*/  PLOP3.LUT P4, PT, P0, P4, PT, 0xf2, 0x2f ;  /* 0x00000000002f781c */ /* 0x000ff60000789e72 */
[----:B------:R-:W-:Y:S02]  /*4c10*/  @!UPT UIADD3 URZ, UPT, UPT, URZ, URZ, URZ ;  /* 0x000000fffffff290 */ /* 0x000fe4000fffe0ff */
[----:B--2---:R-:W-:Y:S05]  /*4c20*/  @!P4 IADD3 R8, P0, PT, R30, 0x580, RZ ;  /* 0x000005801e08c810 */ /* 0x004fea0007f1e0ff */
[----:B-1----:R-:W-:Y:S01]  /*4c30*/  @!P4 IMAD.X R2, RZ, RZ, R31, P0 ;  /* 0x000000ffff02c224 */ /* 0x002fe200000e061f */
[----:B----4-:R-:W-:Y:S07]  /*4c40*/  @!P2 BRA `(.L_x_92) ;  /* 0x000000440070a947 */ /* 0x010fee0003800000 */
.L_x_173:
[----:B------:R-:W-:Y:S01]  /*4c50*/  @!P4 R2UR UR8, R2 ;  /* 0x000000000208c2ca */ /* 0x000fe200000e0000 */
[----:B------:R-:W-:Y:S01]  /*4c60*/  VOTEU.ALL UP1, P4 ;  /* 0x0000000000ff7886 */ /* 0x000fe20002020000 */
[----:B------:R-:W-:Y:S01]  /*4c70*/  @!P4 R2UR UR9, R8 ;  /* 0x000000000809c2ca */ /* 0x000fe200000e0000 */
[----:B-1----:R-:W-:Y:S01]  /*4c80*/  @!P4 IMAD.MOV.U32 R0, RZ, RZ, 0x2000 ;  /* 0x00002000ff00c424 */ /* 0x002fe200078e00ff */
[----:B------:R-:W-:Y:S01]  /*4c90*/  UMOV UR10, 0x0 ;  /* 0x00000000000a7882 */ /* 0x000fe20000000000 */
[----:B------:R-:W-:Y:S01]  /*4ca0*/  UMOV UR11, 0x10000000 ;  /* 0x10000000000b7882 */ /* 0x000fe20000000000 */
[----:B------:R-:W-:Y:S01]  /*4cb0*/  @!UP1 UIADD3 UR24, UPT, UPT, UR6, 0x200, URZ ;  /* 0x0000020006189890 */ /* 0x000fe2000fffe0ff */
[----:B------:R-:W-:Y:S01]  /*4cc0*/  VOTEU.ALL UP1, P4 ;  /* 0x0000000000ff7886 */ /* 0x000fe20002020000 */
[----:B------:R-:W-:Y:S05]  /*4cd0*/  UMOV UR28, UR36 ;  /* 0x00000024001c7c82 */ /* 0x000fea0008000000 */
[----:B------:R-:W-:Y:S01]  /*4ce0*/  IMAD.U32 R9, RZ, RZ, UR8 ;  /* 0x00000008ff097e24 */ /* 0x000fe2000f8e00ff */
[----:B------:R-:W-:Y:S01]  /*4cf0*/  UPRMT UR8, UR37, 0x654, UR25 ;  /* 0x0000065425087896 */ /* 0x000fe20008000019 */
[----:B------:R-:W-:Y:S03]  /*4d00*/  IMAD.U32 R8, RZ, RZ, UR9 ;  /* 0x00000009ff087e24 */ /* 0x000fe6000f8e00ff */
[----:B------:R-:W-:Y:S02]  /*4d10*/  @!P4 R2UR UR13, R9 ;  /* 0x00000000090dc2ca */ /* 0x000fe400000e0000 */
[----:B------:R-:W-:Y:S02]  /*4d20*/  @!P4 R2UR UR12, R8 ;  /* 0x00000000080cc2ca */ /* 0x000fe400000e0000 */
[----:B------:R-:W-:Y:S05]  /*4d30*/  @!P4 IADD3 R8, P0, PT, R30, 0x580, RZ ;  /* 0x000005801e08c810 */ /* 0x000fea0007f1e0ff */
[----:B------:R-:W-:Y:S06]  /*4d40*/  @!P4 IMAD.X R2, RZ, RZ, R31, P0 ;  /* 0x000000ffff02c224 */ /* 0x000fec00000e061f */
[----:B------:R1:W-:Y:S01]  /*4d50*/  @!UP1 UTMALDG.3D [UR24], [UR12], desc[UR10] ;  /* 0x00000a180c0095b4 */ /* 0x0003e20008011000 */
[----:B------:R1:W-:Y:S01]  /*4d60*/  @!P4 SYNCS.ARRIVE.TRANS64.RED.A0TR RZ, [UR6+0x40], R0 ;  /* 0x00004000ffffc9a7 */ /* 0x0003e20008300406 */
[----:B------:R-:W-:Y:S01]  /*4d70*/  SYNCS.ARRIVE.TRANS64.RED.A1T0 RZ, [UR8], RZ ;  /* 0x000000ffffff79a7 */ /* 0x000fe20008100408 */
[----:B------:R-:W2:Y:S02]  /*4d80*/  SYNCS.PHASECHK.TRANS64.TRYWAIT P2, [UR6+0x60], R14 ;  /* 0x0000600eff0075a7 */ /* 0x000ea40008041106 */
[----:B-12---:R-:W-:Y:S05]  /*4d90*/  @!P2 BRA `(.L_x_93) ;  /* 0x000000440034a947 */ /* 0x006fea0003800000 */
.L_x_175:
[----:B------:R-:W2:Y:S01]  /*4da0*/  LDC.64 R12, c[0x0][0xb18] ;  /* 0x0002c600ff0c7b82 */ /* 0x000ea20000000a00 */
[----:B------:R-:W-:Y:S01]  /*4db0*/  @!P4 R2UR UR8, R2 ;  /* 0x000000000208c2ca */ /* 0x000fe200000e0000 */
[----:B------:R-:W-:Y:S01]  /*4dc0*/  VOTEU.ALL UP1, P4 ;  /* 0x0000000000ff7886 */ /* 0x000fe20002020000 */
[----:B------:R-:W-:Y:S01]  /*4dd0*/  @!P4 R2UR UR9, R8 ;  /* 0x000000000809c2ca */ /* 0x000fe200000e0000 */
[----:B-1----:R-:W-:Y:S01]  /*4de0*/  @!P4 IMAD.MOV.U32 R0, RZ, RZ, 0x2000 ;  /* 0x00002000ff00c424 */ /* 0x002fe200078e00ff */
[----:B------:R-:W-:Y:S03]  /*4df0*/  UMOV UR10, 0x0 ;  /* 0x00000000000a7882 */ /* 0x000fe60000000000 */
[----:B------:R-:W1:Y:S01]  /*4e00*/  @!P1 LDC R2, c[0x0][0xb0c] ;  /* 0x0002c300ff029b82 */ /* 0x000e620000000800 */
[----:B------:R-:W-:Y:S01]  /*4e10*/  @!UP1 UIADD3 UR18, UPT, UPT, UR26, 0x20, URZ ;  /* 0x000000201a129890 */ /* 0x000fe2000fffe0ff */
[----:B------:R-:W-:Y:S01]  /*4e20*/  @P3 SHF.R.U32.HI R26, RZ, 0x10, R21 ;  /* 0x00000010ff1a3819 */ /* 0x000fe20000011615 */
[----:B------:R-:W-:Y:S01]  /*4e30*/  @!UP1 UIADD3 UR16, UPT, UPT, UR6, 0x2200, URZ ;  /* 0x0000220006109890 */ /* 0x000fe2000fffe0ff */
[----:B------:R-:W-:Y:S01]  /*4e40*/  VIADD R28, R28, 0x1 ;  /* 0x000000011c1c7836 */ /* 0x000fe20000000000 */
[----:B------:R-:W-:Y:S01]  /*4e50*/  VOTEU.ALL UP1, P4 ;  /* 0x0000000000ff7886 */ /* 0x000fe20002020000 */
[----:B------:R-:W-:Y:S01]  /*4e60*/  UMOV UR11, 0x10000000 ;  /* 0x10000000000b7882 */ /* 0x000fe20000000000 */
[----:B------:R-:W-:Y:S01]  /*4e70*/  UMOV UR19, UR27 ;  /* 0x0000001b00137c82 */ /* 0x000fe20008000000 */
[----:B------:R-:W-:Y:S01]  /*4e80*/  IMAD.U32 R9, RZ, RZ, UR8 ;  /* 0x00000008ff097e24 */ /* 0x000fe2000f8e00ff */
[----:B------:R-:W-:Y:S01]  /*4e90*/  UMOV UR20, UR36 ;  /* 0x0000002400147c82 */ /* 0x000fe20008000000 */
[----:B------:R-:W-:Y:S01]  /*4ea0*/  IMAD.U32 R8, RZ, RZ, UR9 ;  /* 0x00000009ff087e24 */ /* 0x000fe2000f8e00ff */
[----:B------:R-:W-:Y:S02]  /*4eb0*/  UPRMT UR8, UR37, 0x654, UR17 ;  /* 0x0000065425087896 */ /* 0x000fe40008000011 */
[----:B------:R-:W-:Y:S02]  /*4ec0*/  @!P4 R2UR UR13, R9 ;  /* 0x00000000090dc2ca */ /* 0x000fe400000e0000 */
[----:B------:R-:W-:Y:S02]  /*4ed0*/  @!P4 R2UR UR12, R8 ;  /* 0x00000000080cc2ca */ /* 0x000fe400000e0000 */
[----:B------:R-:W4:Y:S11]  /*4ee0*/  LDC.64 R8, c[0x0][0xb10] ;  /* 0x0002c400ff087b82 */ /* 0x000f360000000a00 */
[----:B------:R1:W-:Y:S01]  /*4ef0*/  @!UP1 UTMALDG.3D [UR16], [UR12], desc[UR10] ;  /* 0x00000a100c0095b4 */ /* 0x0003e20008011000 */
[----:B------:R5:W-:Y:S01]  /*4f00*/  @!P4 SYNCS.ARRIVE.TRANS64.RED.A0TR RZ, [UR6+0x48], R0 ;  /* 0x00004800ffffc9a7 */ /* 0x000be20008300406 */
[C---:B----4-:R-:W-:Y:S01]  /*4f10*/  @!P1 IMAD.HI.U32 R8, R11.reuse, R8, RZ ;  /* 0x000000080b089227 */ /* 0x050fe200078e00ff */
[----:B--2---:R-:W-:Y:S02]  /*4f20*/  @!P1 ISETP.NE.AND P0, PT, R12, 0x1, PT ;  /* 0x000000010c00980c */ /* 0x004fe40003f05270 */
[----:B-1----:R-:W-:Y:S01]  /*4f30*/  @!P1 ISETP.NE.AND P2, PT, R2, 0x1, PT ;  /* 0x000000010200980c */ /* 0x002fe20003f45270 */
[----:B------:R-:W-:Y:S01]  /*4f40*/  SYNCS.ARRIVE.TRANS64.RED.A1T0 RZ, [UR8], RZ ;  /* 0x000000ffffff79a7 */ /* 0x000fe20008100408 */
[C---:B------:R-:W-:Y:S01]  /*4f50*/  @!P1 IMAD.HI.U32 R13, R10.reuse, R13, RZ ;  /* 0x0000000d0a0d9227 */ /* 0x040fe200078e00ff */
[----:B------:R-:W-:Y:S04]  /*4f60*/  @!P1 SHF.R.U32.HI R8, RZ, R9, R8 ;  /* 0x00000009ff089219 */ /* 0x000fe80000011608 */
[----:B------:R-:W-:Y:S01]  /*4f70*/  @!P1 SEL R8, R11, R8, !P2 ;  /* 0x000000080b089207 */ /* 0x000fe20005000000 */
[----:B------:R-:W1:Y:S01]  /*4f80*/  SYNCS.PHASECHK.TRANS64.TRYWAIT P5, [UR6+0x68], R14 ;  /* 0x0000680eff0075a7 */ /* 0x000e6200080a1106 */
[----:B-----5:R-:W2:Y:S02]  /*4f90*/  @!P1 LDC R0, c[0x0][0xb20] ;  /* 0x0002c800ff009b82 */ /* 0x020ea40000000800 */
[----:B--2---:R-:W-:Y:S04]  /*4fa0*/  @!P1 SHF.R.U32.HI R0, RZ, R0, R13 ;  /* 0x00000000ff009219 */ /* 0x004fe8000001160d */
[----:B------:R-:W-:Y:S05]  /*4fb0*/  @!P1 SEL R9, R10, R0, !P0 ;  /* 0x000000000a099207 */ /* 0x000fea0004000000 */
[----:B------:R-:W-:Y:S02]  /*4fc0*/  @!P1 IMAD.IADD R0, R9, 0x1, -R8 ;  /* 0x0000000109009824 */ /* 0x000fe400078e0a08 */
[----:B------:R-:W-:Y:S02]  /*4fd0*/  @!P1 IMAD.IADD R8, R8, 0x1, -R9 ;  /* 0x0000000108089824 */ /* 0x000fe400078e0a09 */
[----:B------:R-:W-:Y:S02]  /*4fe0*/  @!P1 IMAD R11, R0, R2, R11 ;  /* 0x00000002000b9224 */ /* 0x000fe400078e020b */
[----:B------:R-:W-:Y:S01]  /*4ff0*/  @!P1 IMAD R10, R8, R12, R10 ;  /* 0x0000000c080a9224 */ /* 0x000fe200078e020a */
[----:B-1----:R-:W-:Y:S06]  /*5000*/  @!P5 BRA `(.L_x_94) ;  /* 0x0000004000b0d947 */ /* 0x002fec0003800000 */
.L_x_177:
[----:B------:R-:W-:Y:S01]  /*5010*/  @!P4 IADD3 R2, P0, PT, R30, 0x580, RZ ;  /* 0x000005801e02c810 */ /* 0x000fe20007f1e0ff */
[----:B------:R-:W-:Y:S01]  /*5020*/  VOTEU.ALL UP1, P4 ;  /* 0x0000000000ff7886 */ /* 0x000fe20002020000 */
[----:B------:R-:W-:Y:S01]  /*5030*/  UMOV UR20, 0x0 ;  /* 0x0000000000147882 */ /* 0x000fe20000000000 */
[----:B------:R-:W-:Y:S01]  /*5040*/  UMOV UR21, 0x10000000 ;  /* 0x1000000000157882 */ /* 0x000fe20000000000 */
[----:B------:R-:W-:Y:S01]  /*5050*/  @!P4 R2UR UR9, R2 ;  /* 0x000000000209c2ca */ /* 0x000fe200000e0000 */
[----:B-1----:R-:W-:Y:S01]  /*5060*/  @!P4 IMAD.X R0, RZ, RZ, R31, P0 ;  /* 0x000000ffff00c224 */ /* 0x002fe200000e061f */
[----:B------:R-:W-:Y:S01]  /*5070*/  @!UP1 UIADD3 UR10, UPT, UPT, UR26, 0x40, URZ ;  /* 0x000000401a0a9890 */ /* 0x000fe2000fffe0ff */
[----:B------:R-:W-:Y:S01]  /*5080*/  ISETP.NE.AND P0, PT, R28, 0x2, PT ;  /* 0x000000021c00780c */ /* 0x000fe20003f05270 */
[----:B------:R-:W-:Y:S01]  /*5090*/  UMOV UR11, UR27 ;  /* 0x0000001b000b7c82 */ /* 0x000fe20008000000 */
[----:B------:R-:W-:Y:S01]  /*50a0*/  UMOV UR12, UR36 ;  /* 0x00000024000c7c82 */ /* 0x000fe20008000000 */
[----:B------:R-:W-:Y:S01]  /*50b0*/  @!P4 R2UR UR8, R0 ;  /* 0x000000000008c2ca */ /* 0x000fe200000e0000 */
[----:B------:R-:W-:Y:S01]  /*50c0*/  IMAD.IADD R15, R10, 0x1, R90 ;  /* 0x000000010a0f7824 */ /* 0x000fe200078e025a */
[----:B------:R-:W-:Y:S01]  /*50d0*/  @P3 R2UR UR36, R26 ;  /* 0x000000001a2432ca */ /* 0x000fe200000e0000 */
[----:B------:R-:W-:Y:S01]  /*50e0*/  IMAD.IADD R14, R11, 0x1, R91 ;  /* 0x000000010b0e7824 */ /* 0x000fe200078e025b */
[----:B------:R-:W-:Y:S02]  /*50f0*/  SEL R0, RZ, 0x1, P0 ;  /* 0x00000001ff007807 */ /* 0x000fe40000000000 */
[----:B------:R-:W-:Y:S01]  /*5100*/  LOP3.LUT R29, R29, 0x1, RZ, 0x3c, !PT ;  /* 0x000000011d1d7812 */ /* 0x000fe200078e3cff */
[----:B------:R-:W-:Y:S01]  /*5110*/  IMAD.U32 R8, RZ, RZ, UR9 ;  /* 0x00000009ff087e24 */ /* 0x000fe2000f8e00ff */
[----:B------:R-:W-:Y:S01]  /*5120*/  @!UP1 UIADD3 UR9, UPT, UPT, UR6, 0x50, URZ ;  /* 0x0000005006099890 */ /* 0x000fe2000fffe0ff */
[----:B------:R-:W-:Y:S02]  /*5130*/  LOP3.LUT R27, R27, R0, RZ, 0x3c, !PT ;  /* 0x000000001b1b7212 */ /* 0x000fe400078e3cff */
[----:B------:R-:W-:Y:S02]  /*5140*/  SEL R28, R28, RZ, P0 ;  /* 0x000000ff1c1c7207 */ /* 0x000fe40000000000 */
[----:B------:R-:W-:Y:S01]  /*5150*/  IMAD.U32 R9, RZ, RZ, UR8 ;  /* 0x00000008ff097e24 */ /* 0x000fe2000f8e00ff */
[----:B------:R-:W-:Y:S01]  /*5160*/  @!P4 R2UR UR18, R8 ;  /* 0x000000000812c2ca */ /* 0x000fe200000e0000 */
[----:B------:R-:W-:Y:S01]  /*5170*/  @!UP1 UIADD3 UR8, UPT, UPT, UR6, 0x4200, URZ ;  /* 0x0000420006089890 */ /* 0x000fe2000fffe0ff */
[----:B------:R-:W-:Y:S02]  /*5180*/  VOTEU.ALL UP1, P4 ;  /* 0x0000000000ff7886 */ /* 0x000fe40002020000 */
[----:B------:R-:W-:Y:S11]  /*5190*/  @!P4 R2UR UR19, R9 ;  /* 0x000000000913c2ca */ /* 0x000ff600000e0000 */
[----:B------:R-:W-:Y:S02]  /*51a0*/  @!UPT UIADD3 URZ, UPT, UPT, URZ, URZ, URZ ;  /* 0x000000fffffff290 */ /* 0x000fe4000fffe0ff */
[----:B------:R4:W-:Y:S01]  /*51b0*/  @!UP1 UTMALDG.3D [UR8], [UR18], desc[UR20] ;  /* 0x00001408120095b4 */ /* 0x0009e20008011000 */
[----:B------:R4:W-:Y:S01]  /*51c0*/  @!P4 SYNCS.ARRIVE.TRANS64.RED.A0TR RZ, [UR6+0x50], R25 ;  /* 0x00005019ffffc9a7 */ /* 0x0009e20008300406 */
[----:B------:R-:W-:Y:S01]  /*51d0*/  UPLOP3.LUT UP1, UPT, UPT, UPT, UPT, 0x80, 0x8 ;  /* 0x000000000008789c */ /* 0x000fe20003f2f070 */
[----:B------:R-:W-:Y:S01]  /*51e0*/  SYNCS.ARRIVE.TRANS64.RED.A1T0 RZ, [UR7], RZ ;  /* 0x000000ffffff79a7 */ /* 0x000fe20008100407 */
[----:B------:R-:W-:Y:S09]  /*51f0*/  @P3 BRA `(.L_x_95) ;  /* 0xfffffff000f83947 */ /* 0x000ff2000383ffff */
[----:B------:R-:W-:-:S04]  /*5200*/  SHF.L.U32 R2, R29, 0x1f, RZ ;  /* 0x0000001f1d027819 */ /* 0x000fc800000006ff */
[----:B------:R-:W1:Y:S02]  /*5210*/  SYNCS.PHASECHK.TRANS64.TRYWAIT P0, [UR6+0x58], R2 ;  /* 0x00005802ff0075a7 */ /* 0x000e640008001106 */
[----:B-1----:R-:W-:Y:S05]  /*5220*/  @!P0 BRA `(.L_x_96) ;  /* 0x0000004000408947 */ /* 0x002fea0003800000 */
.L_x_179:
[----:B------:R-:W2:Y:S02]  /*5230*/  SYNCS.PHASECHK.TRANS64.TRYWAIT P0, [UR6+0x60], R2 ;  /* 0x00006002ff0075a7 */ /* 0x000ea40008001106 */
[----:B--2---:R-:W-:Y:S05]  /*5240*/  @!P0 BRA `(.L_x_97) ;  /* 0x0000004000508947 */ /* 0x004fea0003800000 */
.L_x_181:
[----:B-1----:R-:W-:-:S07]  /*5250*/  MOV R0, UR6 ;  /* 0x0000000600007c02 */ /* 0x002fce0008000f00 */
.L_x_98:
[----:B-1----:R-:W-:-:S04]  /*5260*/  SHF.L.U32 R2, R29, 0x1f, RZ ;  /* 0x0000001f1d027819 */ /* 0x002fc800000006ff */
[----:B------:R1:W2:Y:S03]  /*5270*/  SYNCS.PHASECHK.TRANS64.TRYWAIT P0, [R0+URZ+0x68], R2 ;  /* 0x00006802000075a7 */ /* 0x0002a600080011ff */
[----:B--2---:R-:W-:Y:S05]  /*5280*/  @!P0 NANOSLEEP.SYNCS 0x989680 ;  /* 0x009896800000895d */ /* 0x004fea0003900000 */
[----:B------:R-:W2:Y:S02]  /*5290*/  @!P0 SYNCS.PHASECHK.TRANS64 P0, [R0+URZ+0x68], R2 ;  /* 0x00006802000085a7 */ /* 0x000ea400080010ff */
[----:B--2-4-:R-:W-:Y:S05]  /*52a0*/  @P0 EXIT ;  /* 0x000000000000094d */ /* 0x014fea0003800000 */
[----:B------:R-:W-:Y:S05]  /*52b0*/  BRA `(.L_x_98) ;  /* 0xfffffffc00e87947 */ /* 0x000fea000383ffff */
.L_x_85:
[----:B------:R-:W-:-:S06]  /*52c0*/  UISETP.GE.AND UP1, UPT, UR10, 0x4, UPT ;  /* 0x000000040a00788c */ /* 0x000fcc000bf26270 */
[----:B------:R-:W-:-:S13]  /*52d0*/  PLOP3.LUT P0, PT, PT, PT, UP1, 0x80, 0x8 ;  /* 0x000000000008781c */ /* 0x000fda0003f0f018 */
[----:B------:R-:W-:Y:S05]  /*52e0*/  @!P0 EXIT ;  /* 0x000000000000894d */ /* 0x000fea0003800000 */
[----:B------:R-:W-:Y:S01]  /*52f0*/  BAR.SYNC.DEFER_BLOCKING 0x6, 0xa0 ;  /* 0x0182800000007b1d */ /* 0x000fe20000010000 */
[C---:B------:R-:W-:Y:S01]  /*5300*/  IMAD.SHL.U32 R2, R105.reuse, 0x20, RZ ;  /* 0x0000002069027824 */ /* 0x040fe200078e00ff */
[C---:B------:R-:W-:Y:S01]  /*5310*/  SHF.L.U32 R36, R105.reuse, 0x10, RZ ;  /* 0x0000001069247819 */ /* 0x040fe200000006ff */
[C---:B------:R-:W-:Y:S01]  /*5320*/  IMAD.SHL.U32 R104, R105.reuse, 0x4, RZ ;  /* 0x0000000469687824 */ /* 0x040fe200078e00ff */
[C---:B------:R-:W-:Y:S01]  /*5330*/  LOP3.LUT R106, R105.reuse, 0x60, RZ, 0xc0, !PT ;  /* 0x00000060696a7812 */ /* 0x040fe200078ec0ff */
[----:B------:R-:W-:Y:S01]  /*5340*/  HFMA2 R101, -RZ, RZ, 0, 5.9604644775390625e-08 ;  /* 0x00000001ff657431 */ /* 0x000fe200000001ff */
[----:B------:R-:W-:Y:S02]  /*5350*/  UMOV UR48, 0x400 ;  /* 0x0000040000307882 */ /* 0x000fe40000000000 */
[----:B------:R-:W1:Y:S01]  /*5360*/  LDC R95, c[0x0][0x370] ;  /* 0x0000dc00ff5f7b82 */ /* 0x000e620000000800 */
[----:B------:R-:W-:Y:S01]  /*5370*/  ULEA UR48, UR37, UR48, 0x18 ;  /* 0x0000003025307291 */ /* 0x000fe2000f8ec0ff */
[----:B------:R-:W-:Y:S01]  /*5380*/  LOP3.LUT R3, R2, 0xc0, RZ, 0xc0, !PT ;  /* 0x000000c002037812 */ /* 0x000fe200078ec0ff */
[----:B------:R-:W-:Y:S01]  /*5390*/  HFMA2 R99, -RZ, RZ, 0, 0 ;  /* 0x00000000ff637431 */ /* 0x000fe200000001ff */
[----:B------:R-:W-:Y:S01]  /*53a0*/  LOP3.LUT R103, R105, 0x2, RZ, 0xc0, !PT ;  /* 0x0000000269677812 */ /* 0x000fe200078ec0ff */
[----:B------:R-:W-:Y:S01]  /*53b0*/  UIADD3 UR4, UPT, UPT, UR48, 0x200, URZ ;  /* 0x0000020030047890 */ /* 0x000fe2000fffe0ff */
[----:B------:R-:W-:Y:S01]  /*53c0*/  LOP3.LUT R104, R3, 0x18, R104, 0xf8, !PT ;  /* 0x0000001803687812 */ /* 0x000fe200078ef868 */
[----:B------:R-:W-:Y:S01]  /*53d0*/  IMAD.MOV.U32 R48, RZ, RZ, RZ ;  /* 0x000000ffff307224 */ /* 0x000fe200078e00ff */
[----:B------:R-:W2:Y:S01]  /*53e0*/  LDC R43, c[0x0][0xb0c] ;  /* 0x0002c300ff2b7b82 */ /* 0x000ea20000000800 */
[----:B------:R-:W-:Y:S01]  /*53f0*/  LOP3.LUT R36, R36, 0x600000, RZ, 0xc0, !PT ;  /* 0x0060000024247812 */ /* 0x000fe200078ec0ff */
[----:B------:R-:W-:Y:S01]  /*5400*/  IMAD.MOV.U32 R109, RZ, RZ, RZ ;  /* 0x000000ffff6d7224 */ /* 0x000fe200078e00ff */
[----:B------:R-:W-:Y:S01]  /*5410*/  LOP3.LUT R104, R104, 0xf20, R2, 0xf8, !PT ;  /* 0x00000f2068687812 */ /* 0x000fe200078ef802 */
[----:B------:R-:W-:Y:S01]  /*5420*/  IMAD.U32 R97, RZ, RZ, UR4 ;  /* 0x00000004ff617e24 */ /* 0x000fe2000f8e00ff */
[----:B------:R-:W-:Y:S01]  /*5430*/  LOP3.LUT R105, R105, 0x4, RZ, 0xc0, !PT ;  /* 0x0000000469697812 */ /* 0x000fe200078ec0ff */
[----:B------:R-:W3:Y:S01]  /*5440*/  LDCU.64 UR52, c[0x0][0x348] ;  /* 0x00006900ff3477ac */ /* 0x000ee20008000a00 */
[----:B------:R-:W-:Y:S01]  /*5450*/  MOV R100, RZ ;  /* 0x000000ff00647202 */ /* 0x000fe20000000f00 */
[----:B------:R-:W4:Y:S01]  /*5460*/  LDC R93, c[0x0][0xb20] ;  /* 0x0002c800ff5d7b82 */ /* 0x000f220000000800 */
[----:B------:R-:W3:Y:S01]  /*5470*/  LDS R0, [UR48+0x130] ;  /* 0x00013030ff007984 */ /* 0x000ee20008000800 */
[----:B------:R-:W-:Y:S01]  /*5480*/  IMAD R104, R104, 0x2, R97 ;  /* 0x0000000268687824 */ /* 0x000fe200078e0261 */
[----:B------:R-:W1:Y:S03]  /*5490*/  LDCU.64 UR38, c[0x0][0x888] ;  /* 0x00011100ff2677ac */ /* 0x000e660008000a00 */
[--C-:B------:R-:W-:Y:S01]  /*54a0*/  IMAD R103, R103, -0x10, R104.reuse ;  /* 0xfffffff067677824 */ /* 0x100fe200078e0268 */
[----:B------:R-:W1:Y:S01]  /*54b0*/  LDCU.64 UR44, c[0x0][0x890] ;  /* 0x00011200ff2c77ac */ /* 0x000e620008000a00 */
[----:B------:R-:W1:Y:S01]  /*54c0*/  LDC R42, c[0x0][0xb30] ;  /* 0x0002cc00ff2a7b82 */ /* 0x000e620000000800 */
[----:B------:R-:W-:Y:S01]  /*54d0*/  IMAD R102, R105, -0x10, R104 ;  /* 0xfffffff069667824 */ /* 0x000fe200078e0268 */
[----:B------:R-:W-:Y:S01]  /*54e0*/  UMOV UR50, URZ ;  /* 0x000000ff00327c82 */ /* 0x000fe20008000000 */
[----:B------:R-:W-:-:S05]  /*54f0*/  UMOV UR49, URZ ;  /* 0x000000ff00317c82 */ /* 0x000fca0008000000 */
[----:B------:R-:W1:Y:S08]  /*5500*/  LDC.64 R88, c[0x0][0xb10] ;  /* 0x0002c400ff587b82 */ /* 0x000e700000000a00 */
[----:B------:R-:W1:Y:S08]  /*5510*/  LDC.64 R40, c[0x0][0xb18] ;  /* 0x0002c600ff287b82 */ /* 0x000e700000000a00 */
[----:B------:R-:W1:Y:S08]  /*5520*/  LDC.64 R38, c[0x0][0xb28] ;  /* 0x0002ca00ff267b82 */ /* 0x000e700000000a00 */
[----:B------:R-:W1:Y:S01]  /*5530*/  LDC.64 R86, c[0x0][0x8b0] ;  /* 0x00022c00ff567b82 */ /* 0x000e620000000a00 */
[----:B---3--:R-:W-:-:S07]  /*5540*/  IMAD.IADD R36, R0, 0x1, R36 ;  /* 0x0000000100247824 */ /* 0x008fce00078e0224 */
[----:B------:R-:W3:Y:S08]  /*5550*/  LDC.64 R84, c[0x0][0x8a8] ;  /* 0x00022a00ff547b82 */ /* 0x000ef00000000a00 */
[----:B--2-4-:R-:W1:Y:S02]  /*5560*/  LDC R94, c[0x0][0x374] ;  /* 0x0000dd00ff5e7b82 */ /* 0x014e640000000800 */
.L_x_135:
[----:B------:R-:W-:Y:S02]  /*5570*/  LEA R0, R109, UR48, 0x3 ;  /* 0x000000306d007c11 */ /* 0x000fe4000f8e18ff */
[----:B------:R-:W-:Y:S02]  /*5580*/  SHF.L.U32 R2, R99, 0x1f, RZ ;  /* 0x0000001f63027819 */ /* 0x000fe400000006ff */
[----:B-1----:R-:W-:Y:S02]  /*5590*/  LEA R16, R109, UR48, 0x4 ;  /* 0x000000306d107c11 */ /* 0x002fe4000f8e20ff */
[----:B------:R-:W2:Y:S02]  /*55a0*/  SYNCS.PHASECHK.TRANS64.TRYWAIT P0, [R0+URZ+0x80], R2 ;  /* 0x00008002000075a7 */ /* 0x000ea400080011ff */
[----:B--23--:R-:W-:Y:S05]  /*55b0*/  @!P0 BRA `(.L_x_99) ;  /* 0x0000003c008c8947 */ /* 0x00cfea0003800000 */
.L_x_182:
[----:B------:R-:W4:Y:S01]  /*55c0*/  LDC.64 R10, c[0x0][0xb10] ;  /* 0x0002c400ff0a7b82 */ /* 0x000f220000000a00 */
[----:B------:R-:W3:Y:S01]  /*55d0*/  LDS.128 R16, [R16+0x110] ;  /* 0x0001100010107984 */ /* 0x000ee20000000c00 */
[----:B-1----:R-:W-:Y:S01]  /*55e0*/  ISETP.NE.AND P1, PT, R42, 0x1, PT ;  /* 0x000000012a00780c */ /* 0x002fe20003f25270 */
[----:B--2---:R-:W-:Y:S01]  /*55f0*/  VIADD R0, R0, 0x90 ;  /* 0x0000009000007836 */ /* 0x004fe20000000000 */
[----:B------:R-:W-:Y:S04]  /*5600*/  ISETP.GE.AND P0, PT, R37, 0x1, PT ;  /* 0x000000012500780c */ /* 0x000fe80003f06270 */
[----:B------:R-:W1:Y:S01]  /*5610*/  LDC.64 R8, c[0x0][0xb18] ;  /* 0x0002c600ff087b82 */ /* 0x000e620000000a00 */
[----:B------:R-:W-:Y:S01]  /*5620*/  PRMT R0, RZ, 0x654, R0 ;  /* 0x00000654ff007816 */ /* 0x000fe20000000000 */
[----:B------:R-:W-:Y:S01]  /*5630*/  @!PT LDS RZ, [RZ] ;  /* 0x00000000fffff984 */ /* 0x000fe20000000800 */
[----:B------:R-:W-:Y:S01]  /*5640*/  @!PT LDS RZ, [RZ] ;  /* 0x00000000fffff984 */ /* 0x000fe20000000800 */
[----:B------:R-:W-:Y:S01]  /*5650*/  @!PT LDS RZ, [RZ] ;  /* 0x00000000fffff984 */ /* 0x000fe20000000800 */
[----:B------:R-:W-:Y:S01]  /*5660*/  @!PT LDS RZ, [RZ] ;  /* 0x00000000fffff984 */ /* 0x000fe20000000800 */
[----:B------:R2:W-:Y:S06]  /*5670*/  MEMBAR.ALL.CTA ;  /* 0x0000000000007992 */ /* 0x0005ec0000008000 */
[----:B--2---:R-:W2:Y:S01]  /*5680*/  FENCE.VIEW.ASYNC.S ;  /* 0x00000000000073c6 */ /* 0x004ea20000000000 */
[----:B------:R-:W1:Y:S08]  /*5690*/  @!P1 LDC R12, c[0x0][0xb20] ;  /* 0x0002c800ff0c9b82 */ /* 0x000e700000000800 */
[----:B------:R-:W1:Y:S01]  /*56a0*/  @!P1 LDC R7, c[0x0][0xb0c] ;  /* 0x0002c300ff079b82 */ /* 0x000e620000000800 */
[----:B--2---:R2:W-:Y:S01]  /*56b0*/  SYNCS.ARRIVE.TRANS64.RED.A1T0 RZ, [R0+URZ], RZ ;  /* 0x000000ff00ff79a7 */ /* 0x0045e200081004ff */
[----:B---3--:R-:W-:Y:S04]  /*56c0*/  LOP3.LUT P4, RZ, R18, 0x1, RZ, 0xc0, !PT ;  /* 0x0000000112ff7812 */ /* 0x008fe8000788c0ff */
[----:B------:R-:W-:Y:S09]  /*56d0*/  P2R R107, PR, RZ, 0x10 ;  /* 0x00000010ff6b7803 */ /* 0x000ff20000000000 */
[----:B------:R-:W-:Y:S02]  /*56e0*/  @P4 MOV R45, R16 ;  /* 0x00000010002d4202 */ /* 0x000fe40000000f00 */
[----:B------:R-:W-:Y:S01]  /*56f0*/  @P4 LOP3.LUT R44, R17, 0xffff, RZ, 0xc0, !PT ;  /* 0x0000ffff112c4812 */ /* 0x000fe200078ec0ff */
[----:B--2-4-:R-:W-:Y:S06]  /*5700*/  @!P0 BRA `(.L_x_100) ;  /* 0x0000000000a48947 */ /* 0x014fec0003800000 */
[----:B------:R-:W-:Y:S01]  /*5710*/  IMAD.HI.U32 R0, R94, R41, RZ ;  /* 0x000000295e007227 */ /* 0x000fe200078e00ff */
[----:B------:R-:W-:Y:S02]  /*5720*/  ISETP.NE.AND P0, PT, R40, 0x1, PT ;  /* 0x000000012800780c */ /* 0x000fe40003f05270 */
[----:B------:R-:W-:Y:S01]  /*5730*/  ISETP.NE.AND P2, PT, R37, 0x1, PT ;  /* 0x000000012500780c */ /* 0x000fe20003f45270 */
[----:B------:R-:W-:Y:S01]  /*5740*/  IMAD.HI.U32 R4, R95, R88, RZ ;  /* 0x000000585f047227 */ /* 0x000fe200078e00ff */
[----:B------:R-:W-:Y:S02]  /*5750*/  SHF.R.U32.HI R0, RZ, R93, R0 ;  /* 0x0000005dff007219 */ /* 0x000fe40000011600 */
[----:B------:R-:W-:Y:S01]  /*5760*/  ISETP.NE.AND P3, PT, R43, 0x1, PT ;  /* 0x000000012b00780c */ /* 0x000fe20003f65270 */
[----:B------:R-:W-:Y:S01]  /*5770*/  IMAD.HI.U32 R6, R44, R41, RZ ;  /* 0x000000292c067227 */ /* 0x000fe200078e00ff */
[-C--:B------:R-:W-:Y:S02]  /*5780*/  SHF.R.U32.HI R4, RZ, R89.reuse, R4 ;  /* 0x00000059ff047219 */ /* 0x080fe40000011604 */
[----:B------:R-:W-:Y:S01]  /*5790*/  SEL R0, R94, R0, !P0 ;  /* 0x000000005e007207 */ /* 0x000fe20004000000 */
[----:B------:R-:W-:Y:S01]  /*57a0*/  IMAD.HI.U32 R5, R45, R88, RZ ;  /* 0x000000582d057227 */ /* 0x000fe200078e00ff */
[----:B------:R-:W-:Y:S03]  /*57b0*/  SEL R4, R95, R4, !P3 ;  /* 0x000000045f047207 */ /* 0x000fe60005800000 */
[-C--:B------:R-:W-:Y:S01]  /*57c0*/  IMAD.HI.U32 R3, R0, R38.reuse, RZ ;  /* 0x0000002600037227 */ /* 0x080fe200078e00ff */
[----:B------:R-:W-:Y:S03]  /*57d0*/  SHF.R.U32.HI R5, RZ, R89, R5 ;  /* 0x00000059ff057219 */ /* 0x000fe60000011605 */
[----:B------:R-:W-:Y:S01]  /*57e0*/  IMAD.HI.U32 R2, R4, R38, RZ ;  /* 0x0000002604027227 */ /* 0x000fe200078e00ff */
[----:B------:R-:W-:Y:S02]  /*57f0*/  @P2 SHF.R.U32.HI R0, RZ, R39, R3 ;  /* 0x00000027ff002219 */ /* 0x000fe40000011603 */
[----:B------:R-:W-:Y:S02]  /*5800*/  SHF.R.U32.HI R3, RZ, R93, R6 ;  /* 0x0000005dff037219 */ /* 0x000fe40000011606 */
[----:B------:R-:W-:Y:S01]  /*5810*/  @P2 SHF.R.U32.HI R4, RZ, R39, R2 ;  /* 0x00000027ff042219 */ /* 0x000fe20000011602 */
[----:B------:R-:W-:Y:S01]  /*5820*/  IMAD R0, R37, R0, RZ ;  /* 0x0000000025007224 */ /* 0x000fe200078e02ff */
[----:B------:R-:W-:Y:S02]  /*5830*/  SEL R3, R44, R3, !P0 ;  /* 0x000000032c037207 */ /* 0x000fe40004000000 */
[----:B------:R-:W-:Y:S01]  /*5840*/  SEL R2, R45, R5, !P3 ;  /* 0x000000052d027207 */ /* 0x000fe20005800000 */
[----:B------:R-:W-:Y:S01]  /*5850*/  IMAD R5, R37, R4, RZ ;  /* 0x0000000425057224 */ /* 0x000fe200078e02ff */
[C---:B------:R-:W-:Y:S01]  /*5860*/  ISETP.GE.AND P0, PT, R3.reuse, R0, PT ;  /* 0x000000000300720c */ /* 0x040fe20003f06270 */
[C---:B------:R-:W-:Y:S03]  /*5870*/  IMAD.HI.U32 R0, R3.reuse, R38, RZ ;  /* 0x0000002603007227 */ /* 0x040fe600078e00ff */
[C---:B------:R-:W-:Y:S02]  /*5880*/  ISETP.GE.OR P0, PT, R2.reuse, R5, P0 ;  /* 0x000000050200720c */ /* 0x040fe40000706670 */
[----:B------:R-:W-:Y:S04]  /*5890*/  SHF.R.U32.HI R0, RZ, R39, R0 ;  /* 0x00000027ff007219 */ /* 0x000fe80000011600 */
        /* <DEDUP_REMOVED lines=15> */
[----:B------:R-:W-:Y:S07]  /*5990*/  IMAD R44, R3, R40, R44 ;  /* 0x00000028032c7224 */ /* 0x000fee00078e022c */
.L_x_100:
[----:B-1----:R-:W-:Y:S01]  /*59a0*/  @!P1 ISETP.NE.AND P0, PT, R8, 0x1, PT ;  /* 0x000000010800980c */ /* 0x002fe20003f05270 */
[----:B------:R-:W-:Y:S01]  /*59b0*/  @!P1 IMAD.HI.U32 R2, R44, R9, RZ ;  /* 0x000000092c029227 */ /* 0x000fe200078e00ff */
[----:B------:R-:W-:Y:S01]  /*59c0*/  R2UR UR42, R14 ;  /* 0x000000000e2a72ca */ /* 0x000fe200000e0000 */
[----:B------:R-:W-:Y:S01]  /*59d0*/  BSSY.RECONVERGENT B6, `(.L_x_101) ;  /* 0x0000031000067945 */ /* 0x000fe20003800200 */
[----:B------:R-:W-:Y:S01]  /*59e0*/  R2UR UR41, R15 ;  /* 0x000000000f2972ca */ /* 0x000fe200000e0000 */
[----:B------:R-:W-:Y:S01]  /*59f0*/  @!P1 IMAD.HI.U32 R0, R45, R10, RZ ;  /* 0x0000000a2d009227 */ /* 0x000fe200078e00ff */
[----:B------:R-:W-:Y:S02]  /*5a00*/  @!P1 SHF.R.U32.HI R2, RZ, R12, R2 ;  /* 0x0000000cff029219 */ /* 0x000fe40000011602 */
[----:B------:R-:W-:Y:S01]  /*5a10*/  @!P1 ISETP.NE.AND P2, PT, R7, 0x1, PT ;  /* 0x000000010700980c */ /* 0x000fe20003f45270 */
[----:B------:R-:W-:Y:S01]  /*5a20*/  VIADD R109, R109, 0x1 ;  /* 0x000000016d6d7836 */ /* 0x000fe20000000000 */
[----:B------:R-:W-:Y:S02]  /*5a30*/  @!P1 SEL R2, R44, R2, !P0 ;  /* 0x000000022c029207 */ /* 0x000fe40004000000 */
[----:B------:R-:W-:Y:S02]  /*5a40*/  @!P1 SHF.R.U32.HI R0, RZ, R11, R0 ;  /* 0x0000000bff009219 */ /* 0x000fe40000011600 */
[----:B------:R-:W-:Y:S01]  /*5a50*/  LOP3.LUT P0, RZ, R97, 0x1b0, RZ, 0xc0, !PT ;  /* 0x000001b061ff7812 */ /* 0x000fe2000780c0ff */
[----:B------:R-:W-:Y:S01]  /*5a60*/  USHF.L.U32 UR42, UR42, 0x7, URZ ;  /* 0x000000072a2a7899 */ /* 0x000fe200080006ff */
[----:B------:R-:W-:Y:S01]  /*5a70*/  @!P1 SEL R3, R45, R0, !P2 ;  /* 0x000000002d039207 */ /* 0x000fe20005000000 */
[----:B------:R-:W-:Y:S01]  /*5a80*/  UIMAD UR41, UR41, 0x60, URZ ;  /* 0x00000060292978a4 */ /* 0x000fe2000f8e02ff */
[----:B------:R-:W-:Y:S03]  /*5a90*/  @P4 SHF.R.U32.HI R98, RZ, 0x10, R17 ;  /* 0x00000010ff624819 */ /* 0x000fe60000011611 */
[----:B------:R-:W-:Y:S02]  /*5aa0*/  @!P1 IMAD.IADD R0, R2, 0x1, -R3 ;  /* 0x0000000102009824 */ /* 0x000fe400078e0a03 */
[----:B------:R-:W-:Y:S02]  /*5ab0*/  @!P1 IMAD.IADD R2, R3, 0x1, -R2 ;  /* 0x0000000103029824 */ /* 0x000fe400078e0a02 */
[----:B------:R-:W-:Y:S02]  /*5ac0*/  @!P1 IMAD R45, R0, R7, R45 ;  /* 0x00000007002d9224 */ /* 0x000fe400078e022d */
[----:B------:R-:W-:Y:S01]  /*5ad0*/  @!P1 IMAD R44, R2, R8, R44 ;  /* 0x00000008022c9224 */ /* 0x000fe200078e022c */
[----:B------:R-:W-:Y:S06]  /*5ae0*/  @!P0 BRA `(.L_x_102) ;  /* 0x00000000007c8947 */ /* 0x000fec0003800000 */
[----:B------:R-:W1:Y:S01]  /*5af0*/  LDCU.64 UR8, c[0x4][0x80] ;  /* 0x01001000ff0877ac */ /* 0x000e620008000a00 */
[----:B------:R-:W-:Y:S01]  /*5b00*/  MOV R2, 0x0 ;  /* 0x0000000000027802 */ /* 0x000fe20000000f00 */
[----:B------:R-:W-:Y:S02]  /*5b10*/  HFMA2 R12, -RZ, RZ, 0, 5.9604644775390625e-08 ;  /* 0x00000001ff0c7431 */ /* 0x000fe400000001ff */
[----:B------:R-:W-:Y:S01]  /*5b20*/  IMAD.MOV.U32 R8, RZ, RZ, 0x70 ;  /* 0x00000070ff087424 */ /* 0x000fe200078e00ff */
[----:B------:R2:W3:Y:S01]  /*5b30*/  LDC.64 R14, c[0x4][R2] ;  /* 0x01000000020e7b82 */ /* 0x0004e20000000a00 */
[----:B------:R-:W4:Y:S01]  /*5b40*/  LDCU.64 UR6, c[0x4][0x88] ;  /* 0x01001100ff0677ac */ /* 0x000f220008000a00 */
[----:B------:R-:W-:Y:S01]  /*5b50*/  IMAD.MOV.U32 R13, RZ, RZ, RZ ;  /* 0x000000ffff0d7224 */ /* 0x000fe200078e00ff */
[----:B------:R-:W2:Y:S01]  /*5b60*/  LDCU.64 UR4, c[0x4][0x8] ;  /* 0x01000100ff0477ac */ /* 0x000ea20008000a00 */
[----:B-1----:R-:W-:Y:S01]  /*5b70*/  MOV R5, UR9 ;  /* 0x0000000900057c02 */ /* 0x002fe20008000f00 */
[----:B------:R-:W-:Y:S01]  /*5b80*/  IMAD.U32 R4, RZ, RZ, UR8 ;  /* 0x00000008ff047e24 */ /* 0x000fe2000f8e00ff */
[----:B----4-:R-:W-:Y:S01]  /*5b90*/  MOV R7, UR7 ;  /* 0x0000000700077c02 */ /* 0x010fe20008000f00 */
[----:B------:R-:W-:Y:S01]  /*5ba0*/  IMAD.U32 R6, RZ, RZ, UR6 ;  /* 0x00000006ff067e24 */ /* 0x000fe2000f8e00ff */
[----:B--2---:R-:W-:Y:S01]  /*5bb0*/  MOV R11, UR5 ;  /* 0x00000005000b7c02 */ /* 0x004fe20008000f00 */
[----:B------:R-:W-:Y:S02]  /*5bc0*/  IMAD.U32 R10, RZ, RZ, UR4 ;  /* 0x00000004ff0a7e24 */ /* 0x000fe4000f8e00ff */
[----:B------:R-:W-:Y:S07]  /*5bd0*/  LEPC R20, `(.L_x_103) ;  /* 0x000000001014794e */ /* 0x000fee0000000000 */
[----:B---3-5:R-:W-:Y:S05]  /*5be0*/  CALL.ABS.NOINC R14 ;  /* 0x000000000e007343 */ /* 0x028fea0003c00000 */
.L_x_103:
[----:B------:R-:W1:Y:S01]  /*5bf0*/  LDCU.64 UR8, c[0x4][0x80] ;  /* 0x01001000ff0877ac */ /* 0x000e620008000a00 */
[----:B------:R-:W2:Y:S01]  /*5c00*/  LDC.64 R2, c[0x4][R2] ;  /* 0x0100000002027b82 */ /* 0x000ea20000000a00 */
[----:B------:R-:W-:Y:S02]  /*5c10*/  HFMA2 R12, -RZ, RZ, 0, 5.9604644775390625e-08 ;  /* 0x00000001ff0c7431 */ /* 0x000fe400000001ff */
[----:B------:R-:W-:Y:S02]  /*5c20*/  IMAD.MOV.U32 R8, RZ, RZ, 0x70 ;  /* 0x00000070ff087424 */ /* 0x000fe400078e00ff */
[----:B------:R-:W-:Y:S01]  /*5c30*/  IMAD.MOV.U32 R13, RZ, RZ, RZ ;  /* 0x000000ffff0d7224 */ /* 0x000fe200078e00ff */
[----:B------:R-:W3:Y:S01]  /*5c40*/  LDCU.64 UR6, c[0x4][0x88] ;  /* 0x01001100ff0677ac */ /* 0x000ee20008000a00 */
[----:B------:R-:W4:Y:S01]  /*5c50*/  LDCU.64 UR4, c[0x4][0x8] ;  /* 0x01000100ff0477ac */ /* 0x000f220008000a00 */
[----:B-1----:R-:W-:Y:S02]  /*5c60*/  MOV R4, UR8 ;  /* 0x0000000800047c02 */ /* 0x002fe40008000f00 */
[----:B------:R-:W-:Y:S02]  /*5c70*/  MOV R5, UR9 ;  /* 0x0000000900057c02 */ /* 0x000fe40008000f00 */
[----:B---3--:R-:W-:Y:S01]  /*5c80*/  MOV R7, UR7 ;  /* 0x0000000700077c02 */ /* 0x008fe20008000f00 */
[----:B------:R-:W-:Y:S01]  /*5c90*/  IMAD.U32 R6, RZ, RZ, UR6 ;  /* 0x00000006ff067e24 */ /* 0x000fe2000f8e00ff */
[----:B----4-:R-:W-:Y:S01]  /*5ca0*/  MOV R11, UR5 ;  /* 0x00000005000b7c02 */ /* 0x010fe20008000f00 */
[----:B------:R-:W-:Y:S02]  /*5cb0*/  IMAD.U32 R10, RZ, RZ, UR4 ;  /* 0x00000004ff0a7e24 */ /* 0x000fe4000f8e00ff */
[----:B------:R-:W-:Y:S07]  /*5cc0*/  LEPC R20, `(.L_x_102) ;  /* 0x000000001014794e */ /* 0x000fee0000000000 */
[----:B--2---:R-:W-:Y:S05]  /*5cd0*/  CALL.ABS.NOINC R2 ;  /* 0x0000000002007343 */ /* 0x004fea0003c00000 */
.L_x_102:
[----:B------:R-:W-:Y:S05]  /*5ce0*/  BSYNC.RECONVERGENT B6 ;  /* 0x0000000000067941 */ /* 0x000fea0003800200 */
.L_x_101:
[----:B------:R-:W-:Y:S01]  /*5cf0*/  ISETP.NE.U32.AND P4, PT, R86, RZ, PT ;  /* 0x000000ff5600720c */ /* 0x000fe20003f85070 */
[----:B------:R-:W-:Y:S01]  /*5d00*/  UISETP.NE.AND UP2, UPT, UR51, URZ, UPT ;  /* 0x000000ff3300728c */ /* 0x000fe2000bf45270 */
[----:B------:R-:W-:Y:S01]  /*5d10*/  ISETP.NE.U32.AND P2, PT, RZ, UR38, PT ;  /* 0x00000026ff007c0c */ /* 0x000fe2000bf45070 */
[----:B------:R-:W-:Y:S01]  /*5d20*/  UISETP.NE.U32.AND UP1, UPT, UR44, URZ, UPT ;  /* 0x000000ff2c00728c */ /* 0x000fe2000bf25070 */
[----:B------:R-:W-:Y:S01]  /*5d30*/  ISETP.NE.AND.EX P4, PT, R87, RZ, PT, P4 ;  /* 0x000000ff5700720c */ /* 0x000fe20003f85340 */
[----:B------:R-:W-:Y:S01]  /*5d40*/  UPLOP3.LUT UP0, UPT, UPT, UPT, UPT, 0x40, 0x4 ;  /* 0x000000000004789c */ /* 0x000fe20003f0e870 */
[----:B------:R-:W-:Y:S01]  /*5d50*/  ISETP.NE.AND.EX P2, PT, RZ, UR39, PT, P2 ;  /* 0x00000027ff007c0c */ /* 0x000fe2000bf45320 */
[----:B------:R-:W-:Y:S01]  /*5d60*/  UISETP.NE.AND.EX UP1, UPT, UR45, URZ, UPT, UP1 ;  /* 0x000000ff2d00728c */ /* 0x000fe2000bf25310 */
[----:B------:R-:W-:Y:S04]  /*5d70*/  PLOP3.LUT P1, PT, PT, PT, UP2, 0x80, 0x8 ;  /* 0x000000000008781c */ /* 0x000fe80003f2f028 */
[----:B------:R-:W-:Y:S06]  /*5d80*/  @UP2 UPLOP3.LUT UP0, UPT, UPT, UPT, UP1, 0x80, 0x8 ;  /* 0x000000000008289c */ /* 0x000fec0003f0f010 */
[----:B------:R-:W-:Y:S01]  /*5d90*/  PLOP3.LUT P0, PT, PT, PT, UP0, 0x80, 0x8 ;  /* 0x000000000008781c */ /* 0x000fe20003f0f008 */
[----:B------:R-:W-:Y:S01]  /*5da0*/  @!UPT UIADD3 URZ, UPT, UPT, URZ, URZ, URZ ;  /* 0x000000fffffff290 */ /* 0x000fe2000fffe0ff */
[----:B------:R-:W-:Y:S11]  /*5db0*/  BRA.U !UP1, `(.L_x_104) ;  /* 0x0000000109387547 */ /* 0x000ff6000b800000 */
[----:B------:R-:W-:Y:S01]  /*5dc0*/  UISETP.NE.U32.AND UP0, UPT, UR38, URZ, UPT ;  /* 0x000000ff2600728c */ /* 0x000fe2000bf05070 */
[----:B------:R-:W-:Y:S02]  /*5dd0*/  HFMA2 R0, -RZ, RZ, 0, 5.9604644775390625e-08 ;  /* 0x00000001ff007431 */ /* 0x000fe400000001ff */
[----:B------:R-:W-:Y:S01]  /*5de0*/  IMAD.MOV.U32 R92, RZ, RZ, 0x1 ;  /* 0x00000001ff5c7424 */ /* 0x000fe200078e00ff */
[----:B------:R-:W-:Y:S06]  /*5df0*/  UISETP.NE.AND.EX UP0, UPT, UR39, URZ, UPT, UP0 ;  /* 0x000000ff2700728c */ /* 0x000fec000bf05300 */
        /* <DEDUP_REMOVED lines=9> */
[----:B-12---:R-:W-:Y:S02]  /*5e90*/  @!P3 IMAD.U32 R49, RZ, RZ, UR4 ;  /* 0x00000004ff31be24 */ /* 0x006fe4000f8e00ff */
.L_x_104:
[----:B------:R-:W-:Y:S05]  /*5ea0*/  @!P4 BRA `(.L_x_105) ;  /* 0x000000000020c947 */ /* 0x000fea0003800000 */
[----:B------:R-:W-:Y:S04]  /*5eb0*/  ISETP.NE.U32.AND P3, PT, R84, RZ, PT ;  /* 0x000000ff5400720c */ /* 0x000fe80003f65070 */
[----:B------:R-:W-:Y:S11]  /*5ec0*/  ISETP.NE.AND.EX P3, PT, R85, RZ, PT, P3 ;  /* 0x000000ff5500720c */ /* 0x000ff60003f65330 */
[----:B------:R-:W-:Y:S02]  /*5ed0*/  @!UPT UIADD3 URZ, UPT, UPT, URZ, URZ, URZ ;  /* 0x000000fffffff290 */ /* 0x000fe4000fffe0ff */
[----:B------:R-:W1:Y:S01]  /*5ee0*/  @P3 LDC.64 R2, c[0x0][0x8a8] ;  /* 0x00022a00ff023b82 */ /* 0x000e620000000a00 */
[----:B------:R-:W-:Y:S04]  /*5ef0*/  @P3 IMAD R0, R86, UR36, RZ ;  /* 0x0000002456003c24 */ /* 0x000fe8000f8e02ff */
[----:B-1----:R-:W-:Y:S05]  /*5f00*/  @P3 IMAD.WIDE R2, R0, 0x4, R2 ;  /* 0x0000000400023825 */ /* 0x002fea00078e0202 */
[----:B-----5:R1:W5:Y:S02]  /*5f10*/  @P3 LDG.E R46, desc[UR46][R2.64] ;  /* 0x0000002e022e3981 */ /* 0x020364000c1e1900 */
[----:B-1----:R-:W2:Y:S02]  /*5f20*/  @!P3 LDC R46, c[0x0][0x8a0] ;  /* 0x00022800ff2ebb82 */ /* 0x002ea40000000800 */
.L_x_105:
[----:B-----5:R-:W-:Y:S01]  /*5f30*/  FSETP.NEU.AND P3, PT, R49, RZ, PT ;  /* 0x000000ff3100720b */ /* 0x020fe20003f6d000 */
[----:B------:R-:W-:Y:S01]  /*5f40*/  BSSY B1, `(.L_x_106) ;  /* 0x0000039000017945 */ /* 0x000fe20003800000 */
[----:B------:R-:W-:Y:S01]  /*5f50*/  SEL R3, RZ, 0xffffffff, P2 ;  /* 0xffffffffff037807 */ /* 0x000fe20001000000 */
[----:B------:R-:W-:Y:S01]  /*5f60*/  IMAD.MOV.U32 R61, RZ, RZ, 0x1 ;  /* 0x00000001ff3d7424 */ /* 0x000fe200078e00ff */
[----:B------:R-:W-:Y:S01]  /*5f70*/  @P1 LOP3.LUT P2, RZ, R92, 0xff, RZ, 0xc0, !PT ;  /* 0x000000ff5cff1812 */ /* 0x000fe2000784c0ff */
[C---:B------:R-:W-:Y:S01]  /*5f80*/  IMAD R47, R48.reuse, 0x60, R36 ;  /* 0x00000060302f7824 */ /* 0x040fe200078e0224 */
[----:B------:R-:W-:Y:S01]  /*5f90*/  @P1 SEL R0, RZ, 0xffffffff, P3 ;  /* 0xffffffffff001807 */ /* 0x000fe20001800000 */
[----:B------:R-:W-:Y:S01]  /*5fa0*/  IMAD R110, R105, -0x10, R103 ;  /* 0xfffffff0696e7824 */ /* 0x000fe200078e0267 */
[----:B------:R-:W-:Y:S01]  /*5fb0*/  LOP3.LUT R101, R101, 0x1, RZ, 0x3c, !PT ;  /* 0x0000000165657812 */ /* 0x000fe200078e3cff */
[----:B------:R-:W-:Y:S01]  /*5fc0*/  IMAD.MOV.U32 R60, RZ, RZ, RZ ;  /* 0x000000ffff3c7224 */ /* 0x000fe200078e00ff */
[C---:B------:R-:W-:Y:S02]  /*5fd0*/  @P0 SEL R0, R3.reuse, R0, !P2 ;  /* 0x0000000003000207 */ /* 0x040fe40005000000 */
[----:B------:R-:W-:Y:S02]  /*5fe0*/  CS2R R82, SRZ ;  /* 0x0000000000527805 */ /* 0x000fe4000001ff00 */
[----:B------:R-:W-:Y:S02]  /*5ff0*/  LEA R112, R48, UR48, 0x3 ;  /* 0x0000003030707c11 */ /* 0x000fe4000f8e18ff */
[----:B------:R-:W-:Y:S02]  /*6000*/  CS2R R80, SRZ ;  /* 0x0000000000507805 */ /* 0x000fe4000001ff00 */
[----:B------:R-:W-:Y:S02]  /*6010*/  @P1 LOP3.LUT R0, R0, 0x1, RZ, 0xc0, !PT ;  /* 0x0000000100001812 */ /* 0x000fe400078ec0ff */
[----:B------:R-:W-:Y:S02]  /*6020*/  CS2R R74, SRZ ;  /* 0x00000000004a7805 */ /* 0x000fe4000001ff00 */
[----:B------:R-:W-:Y:S02]  /*6030*/  PLOP3.LUT P2, PT, PT, PT, UP1, 0x80, 0x8 ;  /* 0x000000000008781c */ /* 0x000fe40003f4f018 */
[----:B------:R-:W-:Y:S02]  /*6040*/  CS2R R72, SRZ ;  /* 0x0000000000487805 */ /* 0x000fe4000001ff00 */
[----:B------:R-:W-:Y:S02]  /*6050*/  ISETP.NE.U32.OR P5, PT, R0, 0x1, !P1 ;  /* 0x000000010000780c */ /* 0x000fe40004fa5470 */
[----:B------:R-:W-:Y:S02]  /*6060*/  CS2R R66, SRZ ;  /* 0x0000000000427805 */ /* 0x000fe4000001ff00 */
[----:B------:R-:W-:Y:S02]  /*6070*/  LOP3.LUT P4, R108, R92, 0xff, RZ, 0xc0, !PT ;  /* 0x000000ff5c6c7812 */ /* 0x000fe4000788c0ff */
[----:B------:R-:W-:Y:S02]  /*6080*/  CS2R R64, SRZ ;  /* 0x0000000000407805 */ /* 0x000fe4000001ff00 */
[----:B------:R-:W-:Y:S02]  /*6090*/  SEL R2, RZ, 0xffffffff, P3 ;  /* 0xffffffffff027807 */ /* 0x000fe40001800000 */
[----:B------:R-:W-:Y:S02]  /*60a0*/  CS2R R58, SRZ ;  /* 0x00000000003a7805 */ /* 0x000fe4000001ff00 */
[----:B------:R-:W-:Y:S02]  /*60b0*/  P2R R111, PR, RZ, 0x20 ;  /* 0x00000020ff6f7803 */ /* 0x000fe40000000000 */
[----:B------:R-:W-:Y:S02]  /*60c0*/  CS2R R56, SRZ ;  /* 0x0000000000387805 */ /* 0x000fe4000001ff00 */
[----:B------:R-:W-:Y:S02]  /*60d0*/  @P2 SEL R2, R3, R2, !P4 ;  /* 0x0000000203022207 */ /* 0x000fe40006000000 */
[----:B------:R-:W-:Y:S02]  /*60e0*/  @P5 SHF.L.U32 R0, R101, 0x1f, RZ ;  /* 0x0000001f65005819 */ /* 0x000fe400000006ff */
[----:B------:R-:W-:Y:S02]  /*60f0*/  LOP3.LUT R2, R2, 0x1, RZ, 0xc0, !PT ;  /* 0x0000000102027812 */ /* 0x000fe400078ec0ff */
[----:B------:R1:W3:Y:S02]  /*6100*/  @P5 SYNCS.PHASECHK.TRANS64.TRYWAIT P1, [UR48+0x40], R0 ;  /* 0x00004000ff0055a7 */ /* 0x0002e40008021130 */
[----:B------:R-:W-:Y:S04]  /*6110*/  ISETP.NE.U32.AND P2, PT, R2, 0x1, PT ;  /* 0x000000010200780c */ /* 0x000fe80003f45070 */
[----:B------:R-:W-:Y:S02]  /*6120*/  P2R R62, PR, RZ, 0x4 ;  /* 0x00000004ff3e7803 */ /* 0x000fe40000000000 */
[----:B-1----:R-:W-:Y:S04]  /*6130*/  SHF.L.U32 R0, R100, 0x1f, RZ ;  /* 0x0000001f64007819 */ /* 0x002fe800000006ff */
[----:B------:R1:W4:Y:S01]  /*6140*/  SYNCS.PHASECHK.TRANS64.TRYWAIT P0, [R112+URZ+0xa0], R0 ;  /* 0x0000a000700075a7 */ /* 0x00032200080011ff */
[----:B---3--:R-:W-:Y:S01]  /*6150*/  @P5 SEL R61, RZ, 0x1, !P1 ;  /* 0x00000001ff3d5807 */ /* 0x008fe20004800000 */
[----:B-1----:R-:W-:Y:S06]  /*6160*/  @!P5 BRA `(.L_x_107) ;  /* 0x000000000058d947 */ /* 0x002fec0003800000 */
[----:B------:R-:W-:Y:S01]  /*6170*/  IMAD.MOV.U32 R83, RZ, RZ, RZ ;  /* 0x000000ffff537224 */ /* 0x000fe200078e00ff */
[----:B------:R-:W-:Y:S01]  /*6180*/  ISETP.NE.AND P1, PT, R61, RZ, PT ;  /* 0x000000ff3d00720c */ /* 0x000fe20003f25270 */
[----:B------:R-:W-:Y:S01]  /*6190*/  BSSY B0, `(.L_x_108) ;  /* 0x000000c000007945 */ /* 0x000fe20003800000 */
[----:B------:R-:W-:Y:S02]  /*61a0*/  CS2R R58, SRZ ;  /* 0x00000000003a7805 */ /* 0x000fe4000001ff00 */
[----:B------:R-:W-:Y:S02]  /*61b0*/  CS2R R56, SRZ ;  /* 0x0000000000387805 */ /* 0x000fe4000001ff00 */
[----:B------:R-:W-:Y:S02]  /*61c0*/  CS2R R66, SRZ ;  /* 0x0000000000427805 */ /* 0x000fe4000001ff00 */
[----:B------:R-:W-:Y:S02]  /*61d0*/  CS2R R64, SRZ ;  /* 0x0000000000407805 */ /* 0x000fe4000001ff00 */
[----:B------:R-:W-:Y:S02]  /*61e0*/  CS2R R74, SRZ ;  /* 0x00000000004a7805 */ /* 0x000fe4000001ff00 */
[----:B------:R-:W-:Y:S02]  /*61f0*/  CS2R R72, SRZ ;  /* 0x0000000000487805 */ /* 0x000fe4000001ff00 */
[----:B------:R-:W-:Y:S01]  /*6200*/  CS2R R80, SRZ ;  /* 0x0000000000507805 */ /* 0x000fe2000001ff00 */
[----:B------:R-:W-:Y:S06]  /*6210*/  @P1 BRA `(.L_x_109) ;  /* 0x00000000000c1947 */ /* 0x000fec0003800000 */
[----:B------:R-:W-:Y:S04]  /*6220*/  SHF.L.U32 R3, R101, 0x1f, RZ ;  /* 0x0000001f65037819 */ /* 0x000fe800000006ff */
[----:B------:R-:W1:Y:S02]  /*6230*/  SYNCS.PHASECHK.TRANS64.TRYWAIT P1, [UR48+0x40], R3 ;  /* 0x00004003ff0075a7 */ /* 0x000e640008021130 */
[----:B-1----:R-:W-:Y:S05]  /*6240*/  @!P1 BRA `(.L_x_110) ;  /* 0x00000030007c9947 */ /* 0x002fea0003800000 */
.L_x_109:
[----:B------:R-:W-:Y:S05]  /*6250*/  BSYNC B0 ;  /* 0x0000000000007941 */ /* 0x000fea0003800000 */
.L_x_108:
[----:B------:R-:W-:Y:S01]  /*6260*/  ISETP.NE.AND P1, PT, R62, RZ, PT ;  /* 0x000000ff3e00720c */ /* 0x000fe20003f25270 */
[----:B------:R-:W-:Y:S11]  /*6270*/  HFMA2 R60, -RZ, RZ, 0, 5.9604644775390625e-08 ;  /* 0x00000001ff3c7431 */ /* 0x000ff600000001ff */
[----:B------:R-:W-:Y:S01]  /*6280*/  @!UPT UIADD3 URZ, UPT, UPT, URZ, URZ, URZ ;  /* 0x000000fffffff290 */ /* 0x000fe2000fffe0ff */
[----:B------:R3:W1:Y:S04]  /*6290*/  @P1 LDS.128 R56, [R104] ;  /* 0x0000000068381984 */ /* 0x0006680000000c00 */
[----:B------:R3:W1:Y:S04]  /*62a0*/  @P1 LDS.128 R64, [R103+0x10] ;  /* 0x0000100067401984 */ /* 0x0006680000000c00 */
[----:B------:R3:W1:Y:S04]  /*62b0*/  @P1 LDS.128 R72, [R102+0x20] ;  /* 0x0000200066481984 */ /* 0x0006680000000c00 */
[----:B------:R3:W1:Y:S02]  /*62c0*/  @P1 LDS.128 R80, [R110+0x30] ;  /* 0x000030006e501984 */ /* 0x0006640000000c00 */
.L_x_107:
[----:B------:R-:W-:Y:S05]  /*62d0*/  BSYNC B1 ;  /* 0x0000000000017941 */ /* 0x000fea0003800000 */
.L_x_106:
[----:B-1----:R-:W-:Y:S04]  /*62e0*/  SHF.R.U32.HI R2, RZ, 0x15, R47 ;  /* 0x00000015ff027819 */ /* 0x002fe8000001162f */
[----:B------:R-:W-:Y:S01]  /*62f0*/  LOP3.LUT P1, RZ, R2, 0x3, R96, 0x48, !PT ;  /* 0x0000000302ff7812 */ /* 0x000fe20007824860 */
[----:B------:R-:W-:Y:S01]  /*6300*/  @!UPT UIADD3 URZ, UPT, UPT, URZ, URZ, URZ ;  /* 0x000000fffffff290 */ /* 0x000fe2000fffe0ff */
[----:B----4-:R-:W-:Y:S11]  /*6310*/  @P0 BRA `(.L_x_111) ;  /* 0x0000000000080947 */ /* 0x010ff60003800000 */
[----:B------:R-:W1:Y:S02]  /*6320*/  SYNCS.PHASECHK.TRANS64.TRYWAIT P0, [R112+URZ+0xa0], R0 ;  /* 0x0000a000700075a7 */ /* 0x000e6400080011ff */
[----:B-1----:R-:W-:Y:S05]  /*6330*/  @!P0 BRA `(.L_x_112) ;  /* 0x0000003000588947 */ /* 0x002fea0003800000 */
.L_x_111:
[----:B------:R-:W-:Y:S05]  /*6340*/  @!P1 BRA `(.L_x_113) ;  /* 0x0000000000409947 */ /* 0x000fea0003800000 */
[----:B------:R-:W4:Y:S01]  /*6350*/  LDCU.64 UR8, c[0x4][0x70] ;  /* 0x01000e00ff0877ac */ /* 0x000f220008000a00 */
[----:B------:R-:W-:Y:S01]  /*6360*/  MOV R3, 0x0 ;  /* 0x0000000000037802 */ /* 0x000fe20000000f00 */
[----:B------:R-:W-:Y:S02]  /*6370*/  HFMA2 R12, -RZ, RZ, 0, 5.9604644775390625e-08 ;  /* 0x00000001ff0c7431 */ /* 0x000fe400000001ff */
[----:B------:R-:W-:Y:S02]  /*6380*/  IMAD.MOV.U32 R8, RZ, RZ, 0x192 ;  /* 0x00000192ff087424 */ /* 0x000fe400078e00ff */
[----:B------:R-:W-:Y:S01]  /*6390*/  IMAD.MOV.U32 R13, RZ, RZ, RZ ;  /* 0x000000ffff0d7224 */ /* 0x000fe200078e00ff */
[----:B------:R-:W5:Y:S01]  /*63a0*/  LDCU.64 UR6, c[0x4][0x78] ;  /* 0x01000f00ff0677ac */ /* 0x000f620008000a00 */
[----:B------:R-:W1:Y:S01]  /*63b0*/  LDC.64 R2, c[0x4][R3] ;  /* 0x0100000003027b82 */ /* 0x000e620000000a00 */
[----:B------:R-:W2:Y:S01]  /*63c0*/  LDCU.64 UR4, c[0x4][0x10] ;  /* 0x01000200ff0477ac */ /* 0x000ea20008000a00 */
[----:B----4-:R-:W-:Y:S01]  /*63d0*/  MOV R5, UR9 ;  /* 0x0000000900057c02 */ /* 0x010fe20008000f00 */
[----:B------:R-:W-:Y:S01]  /*63e0*/  IMAD.U32 R4, RZ, RZ, UR8 ;  /* 0x00000008ff047e24 */ /* 0x000fe2000f8e00ff */
[----:B-----5:R-:W-:Y:S01]  /*63f0*/  MOV R7, UR7 ;  /* 0x0000000700077c02 */ /* 0x020fe20008000f00 */
[----:B------:R-:W-:Y:S01]  /*6400*/  IMAD.U32 R6, RZ, RZ, UR6 ;  /* 0x00000006ff067e24 */ /* 0x000fe2000f8e00ff */
[----:B--2---:R-:W-:Y:S01]  /*6410*/  MOV R11, UR5 ;  /* 0x00000005000b7c02 */ /* 0x004fe20008000f00 */
[----:B------:R-:W-:Y:S02]  /*6420*/  IMAD.U32 R10, RZ, RZ, UR4 ;  /* 0x00000004ff0a7e24 */ /* 0x000fe4000f8e00ff */
[----:B------:R-:W-:Y:S07]  /*6430*/  LEPC R20, `(.L_x_113) ;  /* 0x000000001014794e */ /* 0x000fee0000000000 */
[----:B-1-3--:R-:W-:Y:S05]  /*6440*/  CALL.ABS.NOINC R2 ;  /* 0x0000000002007343 */ /* 0x00afea0003c00000 */
.L_x_113:
[----:B------:R-:W-:Y:S05]  /*6450*/  WARPSYNC.ALL ;  /* 0x0000000000007948 */ /* 0x000fea0003800000 */
[----:B------:R-:W-:Y:S01]  /*6460*/  R2UR UR4, R47 ;  /* 0x000000002f0472ca */ /* 0x000fe200000e0000 */
[--C-:B------:R-:W-:Y:S01]  /*6470*/  HADD2.F32 R50, -RZ, R56.reuse.H0_H0 ;  /* 0x20000038ff327230 */ /* 0x100fe20000004100 */
[----:B------:R-:W-:Y:S01]  /*6480*/  ISETP.NE.AND P0, PT, R106, RZ, PT ;  /* 0x000000ff6a00720c */ /* 0x000fe20003f05270 */
[----:B------:R-:W-:Y:S01]  /*6490*/  HADD2.F32 R51, -RZ, R56.H1_H1 ;  /* 0x30000038ff337230 */ /* 0x000fe20000004100 */
[----:B------:R-:W-:Y:S01]  /*64a0*/  BSSY.RECONVERGENT B0, `(.L_x_114) ;  /* 0x0000086000007945 */ /* 0x000fe20003800200 */
[--C-:B------:R-:W-:Y:S08]  /*64b0*/  HADD2.F32 R52, -RZ, R57.reuse.H0_H0 ;  /* 0x20000039ff347230 */ /* 0x100ff00000004100 */
[----:B------:R-:W1:Y:S02]  /*64c0*/  LDTM.x32 R4, tmem[UR4] ;  /* 0x00000004000479ee */ /* 0x000e6400082c0000 */
[C---:B-12---:R-:W-:Y:S01]  /*64d0*/  FMUL R0, R46.reuse, R4 ;  /* 0x000000042e007220 */ /* 0x046fe20000400000 */
[C---:B------:R-:W-:Y:S01]  /*64e0*/  FMUL R2, R46.reuse, R5 ;  /* 0x000000052e027220 */ /* 0x040fe20000400000 */
[C---:B------:R-:W-:Y:S01]  /*64f0*/  FMUL R4, R46.reuse, R8 ;  /* 0x000000082e047220 */ /* 0x040fe20000400000 */
[C---:B------:R-:W-:Y:S01]  /*6500*/  FMUL R3, R46.reuse, R6 ;  /* 0x000000062e037220 */ /* 0x040fe20000400000 */
[C---:B------:R-:W-:Y:S01]  /*6510*/  FFMA R0, R49.reuse, R50, R0 ;  /* 0x0000003231007223 */ /* 0x040fe20000000000 */
[C---:B------:R-:W-:Y:S01]  /*6520*/  FFMA R2, R49.reuse, R51, R2 ;  /* 0x0000003331027223 */ /* 0x040fe20000000002 */
[C---:B------:R-:W-:Y:S01]  /*6530*/  FMUL R5, R46.reuse, R9 ;  /* 0x000000092e057220 */ /* 0x040fe20000400000 */
        /* <DEDUP_REMOVED lines=16> */
[----:B------:R-:W-:Y:S02]  /*6640*/  HADD2.F32 R32, -RZ, R57.H1_H1 ;  /* 0x30000039ff207230 */ /* 0x000fe40000004100 */
[C---:B------:R-:W-:Y:S01]  /*6650*/  FMUL R26, R46.reuse, R30 ;  /* 0x0000001e2e1a7220 */ /* 0x040fe20000400000 */
[C---:B------:R-:W-:Y:S01]  /*6660*/  FMUL R29, R46.reuse, R33 ;  /* 0x000000212e1d7220 */ /* 0x040fe20000400000 */
[--C-:B------:R-:W-:Y:S02]  /*6670*/  HADD2.F32 R33, -RZ, R58.reuse.H0_H0 ;  /* 0x2000003aff217230 */ /* 0x100fe40000004100 */
[C---:B------:R-:W-:Y:S01]  /*6680*/  FFMA R3, R49.reuse, R52, R3 ;  /* 0x0000003431037223 */ /* 0x040fe20000000003 */
[C---:B------:R-:W-:Y:S01]  /*6690*/  FMUL R7, R46.reuse, R7 ;  /* 0x000000072e077220 */ /* 0x040fe20000400000 */
[----:B------:R-:W-:Y:S01]  /*66a0*/  FMUL R30, R46, R34 ;  /* 0x000000222e1e7220 */ /* 0x000fe20000400000 */
[----:B------:R-:W-:Y:S01]  /*66b0*/  HADD2.F32 R34, -RZ, R58.H1_H1 ;  /* 0x3000003aff227230 */ /* 0x000fe20000004100 */
[----:B------:R-:W-:Y:S01]  /*66c0*/  F2FP.F16.F32.PACK_AB R52, R2, R0 ;  /* 0x000000000234723e */ /* 0x000fe200000000ff */
[--C-:B------:R-:W-:Y:S02]  /*66d0*/  HADD2.F32 R0, -RZ, R59.reuse.H0_H0 ;  /* 0x2000003bff007230 */ /* 0x100fe40000004100 */
[C---:B------:R-:W-:Y:S01]  /*66e0*/  FFMA R7, R49.reuse, R32, R7 ;  /* 0x0000002031077223 */ /* 0x040fe20000000007 */
[----:B------:R-:W-:Y:S02]  /*66f0*/  HADD2.F32 R2, -RZ, R59.H1_H1 ;  /* 0x3000003bff027230 */ /* 0x000fe40000004100 */
[C---:B------:R-:W-:Y:S01]  /*6700*/  FFMA R4, R49.reuse, R33, R4 ;  /* 0x0000002131047223 */ /* 0x040fe20000000004 */
[C---:B------:R-:W-:Y:S01]  /*6710*/  FFMA R5, R49.reuse, R34, R5 ;  /* 0x0000002231057223 */ /* 0x040fe20000000005 */
[----:B------:R-:W-:Y:S01]  /*6720*/  FFMA R6, R49, R0, R6 ;  /* 0x0000000031067223 */ /* 0x000fe20000000006 */
[--C-:B------:R-:W-:Y:S02]  /*6730*/  HADD2.F32 R0, -RZ, R64.reuse.H0_H0 ;  /* 0x20000040ff007230 */ /* 0x100fe40000004100 */
[C---:B------:R-:W-:Y:S01]  /*6740*/  FMUL R11, R46.reuse, R11 ;  /* 0x0000000b2e0b7220 */ /* 0x040fe20000400000 */
[----:B------:R-:W-:Y:S01]  /*6750*/  F2FP.F16.F32.PACK_AB R53, R7, R3 ;  /* 0x000000030735723e */ /* 0x000fe200000000ff */
[--C-:B------:R-:W-:Y:S02]  /*6760*/  HADD2.F32 R3, -RZ, R65.reuse.H0_H0 ;  /* 0x20000041ff037230 */ /* 0x100fe40000004100 */
[C---:B------:R-:W-:Y:S01]  /*6770*/  FMUL R15, R46.reuse, R15 ;  /* 0x0000000f2e0f7220 */ /* 0x040fe20000400000 */
[C---:B------:R-:W-:Y:S01]  /*6780*/  FFMA R11, R49.reuse, R2, R11 ;  /* 0x00000002310b7223 */ /* 0x040fe2000000000b */
[----:B------:R-:W-:Y:S02]  /*6790*/  HADD2.F32 R2, -RZ, R64.H1_H1 ;  /* 0x30000040ff027230 */ /* 0x000fe40000004100 */
[C---:B------:R-:W-:Y:S01]  /*67a0*/  FFMA R8, R49.reuse, R0, R8 ;  /* 0x0000000031087223 */ /* 0x040fe20000000008 */
[----:B------:R-:W-:Y:S02]  /*67b0*/  HADD2.F32 R0, -RZ, R65.H1_H1 ;  /* 0x30000041ff007230 */ /* 0x000fe40000004100 */
[C---:B------:R-:W-:Y:S01]  /*67c0*/  FMUL R19, R46.reuse, R19 ;  /* 0x000000132e137220 */ /* 0x040fe20000400000 */
[C---:B------:R-:W-:Y:S01]  /*67d0*/  FMUL R23, R46.reuse, R23 ;  /* 0x000000172e177220 */ /* 0x040fe20000400000 */
[C---:B------:R-:W-:Y:S01]  /*67e0*/  FFMA R9, R49.reuse, R2, R9 ;  /* 0x0000000231097223 */ /* 0x040fe20000000009 */
[C---:B------:R-:W-:Y:S01]  /*67f0*/  FFMA R10, R49.reuse, R3, R10 ;  /* 0x00000003310a7223 */ /* 0x040fe2000000000a */
[----:B------:R-:W-:Y:S01]  /*6800*/  FFMA R15, R49, R0, R15 ;  /* 0x00000000310f7223 */ /* 0x000fe2000000000f */
[--C-:B------:R-:W-:Y:S02]  /*6810*/  HADD2.F32 R2, -RZ, R66.reuse.H0_H0 ;  /* 0x20000042ff027230 */ /* 0x100fe40000004100 */
[C---:B------:R-:W-:Y:S01]  /*6820*/  FMUL R27, R46.reuse, R27 ;  /* 0x0000001b2e1b7220 */ /* 0x040fe20000400000 */
[----:B------:R-:W-:Y:S01]  /*6830*/  HADD2.F32 R0, -RZ, R66.H1_H1 ;  /* 0x30000042ff007230 */ /* 0x000fe20000004100 */
[----:B------:R-:W-:Y:S01]  /*6840*/  F2FP.F16.F32.PACK_AB R54, R5, R4 ;  /* 0x000000040536723e */ /* 0x000fe200000000ff */
[--C-:B------:R-:W-:Y:S02]  /*6850*/  HADD2.F32 R3, -RZ, R67.reuse.H0_H0 ;  /* 0x20000043ff037230 */ /* 0x100fe40000004100 */
[C---:B------:R-:W-:Y:S01]  /*6860*/  FFMA R12, R49.reuse, R2, R12 ;  /* 0x00000002310c7223 */ /* 0x040fe2000000000c */
[--C-:B------:R-:W-:Y:S02]  /*6870*/  HADD2.F32 R2, -RZ, R72.reuse.H0_H0 ;  /* 0x20000048ff027230 */ /* 0x100fe40000004100 */
[C---:B------:R-:W-:Y:S01]  /*6880*/  FFMA R13, R49.reuse, R0, R13 ;  /* 0x00000000310d7223 */ /* 0x040fe2000000000d */
[----:B------:R-:W-:Y:S02]  /*6890*/  HADD2.F32 R0, -RZ, R67.H1_H1 ;  /* 0x30000043ff007230 */ /* 0x000fe40000004100 */
[----:B------:R-:W-:Y:S01]  /*68a0*/  FFMA R14, R49, R3, R14 ;  /* 0x00000003310e7223 */ /* 0x000fe2000000000e */
[----:B------:R-:W-:Y:S01]  /*68b0*/  HADD2.F32 R3, -RZ, R72.H1_H1 ;  /* 0x30000048ff037230 */ /* 0x000fe20000004100 */
[----:B------:R-:W-:Y:S01]  /*68c0*/  F2FP.F16.F32.PACK_AB R55, R11, R6 ;  /* 0x000000060b37723e */ /* 0x000fe200000000ff */
[C---:B------:R-:W-:Y:S01]  /*68d0*/  FMUL R31, R46.reuse, R31 ;  /* 0x0000001f2e1f7220 */ /* 0x040fe20000400000 */
[C---:B------:R-:W-:Y:S01]  /*68e0*/  FFMA R19, R49.reuse, R0, R19 ;  /* 0x0000000031137223 */ /* 0x040fe20000000013 */
[--C-:B------:R-:W-:Y:S02]  /*68f0*/  HADD2.F32 R0, -RZ, R73.reuse.H0_H0 ;  /* 0x20000049ff007230 */ /* 0x100fe40000004100 */
[C---:B------:R-:W-:Y:S01]  /*6900*/  FFMA R16, R49.reuse, R2, R16 ;  /* 0x0000000231107223 */ /* 0x040fe20000000010 */
[----:B------:R1:W-:Y:S01]  /*6910*/  STS.128 [R104], R52 ;  /* 0x0000003468007388 */ /* 0x0003e20000000c00 */
[C---:B------:R-:W-:Y:S01]  /*6920*/  FFMA R17, R49.reuse, R3, R17 ;  /* 0x0000000331117223 */ /* 0x040fe20000000011 */
[----:B------:R-:W-:Y:S02]  /*6930*/  HADD2.F32 R2, -RZ, R73.H1_H1 ;  /* 0x30000049ff027230 */ /* 0x000fe40000004100 */
[----:B------:R-:W-:Y:S01]  /*6940*/  FFMA R18, R49, R0, R18 ;  /* 0x0000000031127223 */ /* 0x000fe20000000012 */
[--C-:B------:R-:W-:Y:S01]  /*6950*/  HADD2.F32 R0, -RZ, R74.reuse.H0_H0 ;  /* 0x2000004aff007230 */ /* 0x100fe20000004100 */
[----:B------:R-:W-:Y:S01]  /*6960*/  F2FP.F16.F32.PACK_AB R8, R9, R8 ;  /* 0x000000080908723e */ /* 0x000fe200000000ff */
[--C-:B------:R-:W-:Y:S02]  /*6970*/  HADD2.F32 R3, -RZ, R75.reuse.H0_H0 ;  /* 0x2000004bff037230 */ /* 0x100fe40000004100 */
[C---:B------:R-:W-:Y:S01]  /*6980*/  FFMA R23, R49.reuse, R2, R23 ;  /* 0x0000000231177223 */ /* 0x040fe20000000017 */
[----:B------:R-:W-:Y:S02]  /*6990*/  HADD2.F32 R2, -RZ, R74.H1_H1 ;  /* 0x3000004aff027230 */ /* 0x000fe40000004100 */
[----:B------:R-:W-:Y:S01]  /*69a0*/  FFMA R20, R49, R0, R20 ;  /* 0x0000000031147223 */ /* 0x000fe20000000014 */
[----:B------:R-:W-:Y:S01]  /*69b0*/  HADD2.F32 R0, -RZ, R75.H1_H1 ;  /* 0x3000004bff007230 */ /* 0x000fe20000004100 */
[----:B------:R-:W-:Y:S01]  /*69c0*/  F2FP.F16.F32.PACK_AB R9, R15, R10 ;  /* 0x0000000a0f09723e */ /* 0x000fe200000000ff */
[----:B------:R-:W-:Y:S02]  /*69d0*/  HADD2.F32 R4, -RZ, R83.H0_H0 ;  /* 0x20000053ff047230 */ /* 0x000fe40000004100 */
[C---:B------:R-:W-:Y:S01]  /*69e0*/  FFMA R21, R49.reuse, R2, R21 ;  /* 0x0000000231157223 */ /* 0x040fe20000000015 */
[C---:B------:R-:W-:Y:S01]  /*69f0*/  FFMA R22, R49.reuse, R3, R22 ;  /* 0x0000000331167223 */ /* 0x040fe20000000016 */
[----:B------:R-:W-:Y:S01]  /*6a00*/  FFMA R27, R49, R0, R27 ;  /* 0x00000000311b7223 */ /* 0x000fe2000000001b */
[--C-:B------:R-:W-:Y:S01]  /*6a10*/  HADD2.F32 R2, -RZ, R80.reuse.H0_H0 ;  /* 0x20000050ff027230 */ /* 0x100fe20000004100 */
[----:B------:R-:W-:Y:S01]  /*6a20*/  F2FP.F16.F32.PACK_AB R10, R13, R12 ;  /* 0x0000000c0d0a723e */ /* 0x000fe200000000ff */
[----:B------:R-:W-:Y:S01]  /*6a30*/  HADD2.F32 R0, -RZ, R80.H1_H1 ;  /* 0x30000050ff007230 */ /* 0x000fe20000004100 */
[----:B------:R-:W-:Y:S01]  /*6a40*/  F2FP.F16.F32.PACK_AB R11, R19, R14 ;  /* 0x0000000e130b723e */ /* 0x000fe200000000ff */
[--C-:B------:R-:W-:Y:S02]  /*6a50*/  HADD2.F32 R3, -RZ, R81.reuse.H0_H0 ;  /* 0x20000051ff037230 */ /* 0x100fe40000004100 */
[C---:B------:R-:W-:Y:S01]  /*6a60*/  FFMA R24, R49.reuse, R2, R24 ;  /* 0x0000000231187223 */ /* 0x040fe20000000018 */
[--C-:B------:R-:W-:Y:S02]  /*6a70*/  HADD2.F32 R2, -RZ, R82.reuse.H0_H0 ;  /* 0x20000052ff027230 */ /* 0x100fe40000004100 */
[C---:B------:R-:W-:Y:S01]  /*6a80*/  FFMA R25, R49.reuse, R0, R25 ;  /* 0x0000000031197223 */ /* 0x040fe20000000019 */
[----:B------:R1:W-:Y:S01]  /*6a90*/  STS.128 [R103+0x10], R8 ;  /* 0x0000100867007388 */ /* 0x0003e20000000c00 */
[----:B------:R-:W-:Y:S02]  /*6aa0*/  HADD2.F32 R0, -RZ, R81.H1_H1 ;  /* 0x30000051ff007230 */ /* 0x000fe40000004100 */
[----:B------:R-:W-:Y:S01]  /*6ab0*/  FFMA R26, R49, R3, R26 ;  /* 0x00000003311a7223 */ /* 0x000fe2000000001a */
[----:B------:R-:W-:Y:S01]  /*6ac0*/  HADD2.F32 R3, -RZ, R82.H1_H1 ;  /* 0x30000052ff037230 */ /* 0x000fe20000004100 */
[----:B------:R-:W-:Y:S01]  /*6ad0*/  F2FP.F16.F32.PACK_AB R16, R17, R16 ;  /* 0x000000101110723e */ /* 0x000fe200000000ff */
[----:B------:R-:W-:Y:S01]  /*6ae0*/  HADD2.F32 R5, -RZ, R83.H1_H1 ;  /* 0x30000053ff057230 */ /* 0x000fe20000004100 */
[----:B------:R-:W-:Y:S01]  /*6af0*/  F2FP.F16.F32.PACK_AB R17, R23, R18 ;  /* 0x000000121711723e */ /* 0x000fe200000000ff */
[----:B------:R-:W-:Y:S01]  /*6b00*/  FFMA R31, R49, R0, R31 ;  /* 0x00000000311f7223 */ /* 0x000fe2000000001f */
[----:B------:R-:W-:Y:S01]  /*6b10*/  FMUL R35, R46, R35 ;  /* 0x000000232e237220 */ /* 0x000fe20000400000 */
[----:B------:R-:W-:Y:S01]  /*6b20*/  F2FP.F16.F32.PACK_AB R18, R21, R20 ;  /* 0x000000141512723e */ /* 0x000fe200000000ff */
[----:B------:R-:W-:Y:S01]  /*6b30*/  FFMA R28, R49, R2, R28 ;  /* 0x00000002311c7223 */ /* 0x000fe2000000001c */
[----:B------:R-:W-:Y:S01]  /*6b40*/  F2FP.F16.F32.PACK_AB R19, R27, R22 ;  /* 0x000000161b13723e */ /* 0x000fe200000000ff */
[C---:B------:R-:W-:Y:S01]  /*6b50*/  FFMA R29, R49.reuse, R3, R29 ;  /* 0x00000003311d7223 */ /* 0x040fe2000000001d */
[C---:B------:R-:W-:Y:S01]  /*6b60*/  FFMA R30, R49.reuse, R4, R30 ;  /* 0x00000004311e7223 */ /* 0x040fe2000000001e */
[----:B------:R-:W-:Y:S01]  /*6b70*/  FFMA R35, R49, R5, R35 ;  /* 0x0000000531237223 */ /* 0x000fe20000000023 */
[----:B------:R-:W-:Y:S01]  /*6b80*/  F2FP.F16.F32.PACK_AB R24, R25, R24 ;  /* 0x000000181918723e */ /* 0x000fe200000000ff */
[----:B------:R1:W-:Y:S01]  /*6b90*/  STS.128 [R102+0x20], R16 ;  /* 0x0000201066007388 */ /* 0x0003e20000000c00 */
[----:B------:R-:W-:Y:S02]  /*6ba0*/  F2FP.F16.F32.PACK_AB R25, R31, R26 ;  /* 0x0000001a1f19723e */ /* 0x000fe400000000ff */
[----:B------:R-:W-:Y:S02]  /*6bb0*/  F2FP.F16.F32.PACK_AB R26, R29, R28 ;  /* 0x0000001c1d1a723e */ /* 0x000fe400000000ff */
[----:B------:R-:W-:Y:S05]  /*6bc0*/  F2FP.F16.F32.PACK_AB R27, R35, R30 ;  /* 0x0000001e231b723e */ /* 0x000fea00000000ff */
[----:B------:R1:W-:Y:S01]  /*6bd0*/  STS.128 [R110+0x30], R24 ;  /* 0x000030186e007388 */ /* 0x0003e20000000c00 */
[----:B------:R-:W-:Y:S01]  /*6be0*/  @!PT LDS RZ, [RZ] ;  /* 0x00000000fffff984 */ /* 0x000fe20000000800 */
[----:B------:R-:W-:Y:S01]  /*6bf0*/  @!PT LDS RZ, [RZ] ;  /* 0x00000000fffff984 */ /* 0x000fe20000000800 */
[----:B------:R-:W-:Y:S01]  /*6c00*/  @!PT LDS RZ, [RZ] ;  /* 0x00000000fffff984 */ /* 0x000fe20000000800 */
[----:B------:R-:W-:Y:S01]  /*6c10*/  @!PT LDS RZ, [RZ] ;  /* 0x00000000fffff984 */ /* 0x000fe20000000800 */
[----:B------:R2:W-:Y:S07]  /*6c20*/  MEMBAR.ALL.CTA ;  /* 0x0000000000007992 */ /* 0x0005ee0000008000 */
[----:B--2---:R-:W2:Y:S02]  /*6c30*/  FENCE.VIEW.ASYNC.S ;  /* 0x00000000000073c6 */ /* 0x004ea40000000000 */
[----:B--2---:R-:W-:Y:S06]  /*6c40*/  BAR.SYNC.DEFER_BLOCKING 0x1, 0x80 ;  /* 0x0042000000007b1d */ /* 0x004fec0000010000 */
[----:B------:R-:W-:Y:S05]  /*6c50*/  @P0 BRA `(.L_x_115) ;  /* 0x0000000000280947 */ /* 0x000fea0003800000 */
[----:B------:R-:W-:Y:S02]  /*6c60*/  UIADD3 UR4, UPT, UPT, UR48, 0x200, URZ ;  /* 0x0000020030047890 */ /* 0x000fe4000fffe0ff */
[----:B------:R-:W-:Y:S01]  /*6c70*/  UIADD3 UR6, UP0, UPT, UR52, 0x680, URZ ;  /* 0x0000068034067890 */ /* 0x000fe2000ff1e0ff */
[----:B------:R-:W-:Y:S03]  /*6c80*/  UMOV UR43, UR36 ;  /* 0x00000024002b7c82 */ /* 0x000fe60008000000 */
[----:B------:R-:W-:Y:S01]  /*6c90*/  MOV R97, UR4 ;  /* 0x0000000400617c02 */ /* 0x000fe20008000f00 */
[----:B------:R-:W-:Y:S03]  /*6ca0*/  UIADD3.X UR7, UPT, UPT, URZ, UR53, URZ, UP0, !UPT ;  /* 0x00000035ff077290 */ /* 0x000fe600087fe4ff */
[----:B------:R-:W-:Y:S11]  /*6cb0*/  R2UR UR40, R97 ;  /* 0x00000000612872ca */ /* 0x000ff600000e0000 */
[----:B------:R-:W-:Y:S02]  /*6cc0*/  @!UPT UIADD3 URZ, UPT, UPT, URZ, URZ, URZ ;  /* 0x000000fffffff290 */ /* 0x000fe4000fffe0ff */
[----:B------:R2:W-:Y:S01]  /*6cd0*/  UTMASTG.3D [UR40], [UR6] ;  /* 0x00000028060073b5 */ /* 0x0005e20008010000 */
[----:B------:R0:W-:Y:S01]  /*6ce0*/  UTMACMDFLUSH ;  /* 0x00000000000079b7 */ /* 0x0001e20000000000 */
[----:B--2---:R-:W-:Y:S04]  /*6cf0*/  DEPBAR.LE SB0, 0x1 ;  /* 0x000080400000791a */ /* 0x004fe80000000000 */
.L_x_115:
[----:B------:R-:W-:Y:S05]  /*6d00*/  BSYNC.RECONVERGENT B0 ;  /* 0x0000000000007941 */ /* 0x000fea0003800200 */
.L_x_114:
[----:B------:R-:W-:Y:S01]  /*6d10*/  BAR.SYNC.DEFER_BLOCKING 0x1, 0x80 ;  /* 0x0042000000007b1d */ /* 0x000fe20000010000 */
[----:B------:R-:W-:Y:S01]  /*6d20*/  ISETP.NE.AND P1, PT, R111, RZ, PT ;  /* 0x000000ff6f00720c */ /* 0x000fe20003f25270 */
[----:B------:R-:W-:Y:S01]  /*6d30*/  UIADD3 UR4, UPT, UPT, UR50, -0x1, URZ ;  /* 0xffffffff32047890 */ /* 0x000fe2000fffe0ff */
[----:B------:R-:W-:Y:S03]  /*6d40*/  LEA R2, R60, UR48, 0x3 ;  /* 0x000000303c027c11 */ /* 0x000fe6000f8e18ff */
[----:B------:R-:W-:Y:S08]  /*6d50*/  UISETP.GT.U32.AND UP0, UPT, UR4, -0x3, UPT ;  /* 0xfffffffd0400788c */ /* 0x000ff0000bf04070 */
[----:B------:R-:W-:Y:S01]  /*6d60*/  @P1 SHF.L.U32 R3, R101, 0x1f, RZ ;  /* 0x0000001f65031819 */ /* 0x000fe200000006ff */
[----:B------:R-:W-:Y:S06]  /*6d70*/  BRA.U UP0, `(.L_x_116) ;  /* 0x0000000100247547 */ /* 0x000fec000b800000 */
[----:B------:R-:W-:Y:S01]  /*6d80*/  IMAD.U32 R4, RZ, RZ, UR49 ;  /* 0x00000031ff047e24 */ /* 0x000fe2000f8e00ff */
[----:B------:R-:W-:Y:S01]  /*6d90*/  MOV R0, UR37 ;  /* 0x0000002500007c02 */ /* 0x000fe20008000f00 */
[----:B------:R-:W-:Y:S03]  /*6da0*/  UIADD3 UR49, UPT, UPT, UR49, 0x1, URZ ;  /* 0x0000000131317890 */ /* 0x000fe6000fffe0ff */
[----:B------:R-:W-:Y:S01]  /*6db0*/  @P1 LEA R4, R4, UR48, 0x3 ;  /* 0x0000003004041c11 */ /* 0x000fe2000f8e18ff */
[----:B------:R-:W-:Y:S04]  /*6dc0*/  UISETP.NE.AND UP0, UPT, UR49, 0x3, UPT ;  /* 0x000000033100788c */ /* 0x000fe8000bf05270 */
[----:B------:R-:W-:Y:S01]  /*6dd0*/  @P1 VIADD R4, R4, 0x58 ;  /* 0x0000005804041836 */ /* 0x000fe20000000000 */
[----:B------:R-:W-:Y:S04]  /*6de0*/  USEL UR49, UR49, URZ, UP0 ;  /* 0x000000ff31317287 */ /* 0x000fe80008000000 */
[----:B------:R-:W-:Y:S04]  /*6df0*/  @P1 PRMT R0, R0, 0x654, R4 ;  /* 0x0000065400001816 */ /* 0x000fe80000000004 */
[----:B------:R2:W-:Y:S04]  /*6e00*/  @P1 SYNCS.ARRIVE.TRANS64.RED.A1T0 RZ, [R0+URZ], RZ ;  /* 0x000000ff00ff19a7 */ /* 0x0005e800081004ff */
.L_x_116:
[----:B------:R-:W4:Y:S01]  /*6e10*/  @P1 SYNCS.PHASECHK.TRANS64.TRYWAIT P0, [R2+URZ+0x40], R3 ;  /* 0x00004003020015a7 */ /* 0x000f2200080011ff */
[----:B------:R-:W-:Y:S01]  /*6e20*/  BSSY B1, `(.L_x_117) ;  /* 0x0000016000017945 */ /* 0x000fe20003800000 */
[----:B----4-:R-:W-:Y:S03]  /*6e30*/  @P1 SEL R61, RZ, 0x1, !P0 ;  /* 0x00000001ff3d1807 */ /* 0x010fe60004000000 */
[----:B------:R-:W-:Y:S05]  /*6e40*/  @!P1 BRA `(.L_x_118) ;  /* 0x00000000004c9947 */ /* 0x000fea0003800000 */
[----:B------:R-:W-:Y:S01]  /*6e50*/  ISETP.NE.AND P0, PT, R61, RZ, PT ;  /* 0x000000ff3d00720c */ /* 0x000fe20003f05270 */
[----:B------:R-:W-:Y:S01]  /*6e60*/  BSSY B0, `(.L_x_119) ;  /* 0x000000b000007945 */ /* 0x000fe20003800000 */
[----:B------:R-:W-:Y:S11]  /*6e70*/  ISETP.NE.AND P1, PT, R62, RZ, PT ;  /* 0x000000ff3e00720c */ /* 0x000ff60003f25270 */
[----:B------:R-:W-:Y:S02]  /*6e80*/  @!UPT UIADD3 URZ, UPT, UPT, URZ, URZ, URZ ;  /* 0x000000fffffff290 */ /* 0x000fe4000fffe0ff */
[C---:B------:R-:W-:Y:S01]  /*6e90*/  @P1 IMAD R6, R60.reuse, 0x2000, R104 ;  /* 0x000020003c061824 */ /* 0x040fe200078e0268 */
[C---:B------:R-:W-:Y:S01]  /*6ea0*/  @P1 LEA R4, R60.reuse, R102, 0xd ;  /* 0x000000663c041211 */ /* 0x040fe200078e68ff */
[C---:B------:R-:W-:Y:S02]  /*6eb0*/  @P1 IMAD R5, R60.reuse, 0x2000, R103 ;  /* 0x000020003c051824 */ /* 0x040fe400078e0267 */
[----:B------:R-:W-:Y:S01]  /*6ec0*/  @P1 IMAD R3, R60, 0x2000, R110 ;  /* 0x000020003c031824 */ /* 0x000fe200078e026e */
[----:B------:R-:W-:Y:S06]  /*6ed0*/  @P0 BRA `(.L_x_120) ;  /* 0x00000000000c0947 */ /* 0x000fec0003800000 */
[----:B--2---:R-:W-:Y:S04]  /*6ee0*/  SHF.L.U32 R0, R101, 0x1f, RZ ;  /* 0x0000001f65007819 */ /* 0x004fe800000006ff */
[----:B------:R-:W2:Y:S02]  /*6ef0*/  SYNCS.PHASECHK.TRANS64.TRYWAIT P0, [R2+URZ+0x40], R0 ;  /* 0x00004000020075a7 */ /* 0x000ea400080011ff */
[----:B--2---:R-:W-:Y:S05]  /*6f00*/  @!P0 BRA `(.L_x_121) ;  /* 0x0000002400788947 */ /* 0x004fea0003800000 */
.L_x_120:
[----:B------:R-:W-:Y:S05]  /*6f10*/  BSYNC B0 ;  /* 0x0000000000007941 */ /* 0x000fea0003800000 */
.L_x_119:
[----:B------:R-:W-:Y:S02]  /*6f20*/  ISETP.NE.AND P0, PT, R62, RZ, PT ;  /* 0x000000ff3e00720c */ /* 0x000fe40003f05270 */
[----:B------:R-:W-:Y:S11]  /*6f30*/  IADD3 R60, PT, PT, R60, 0x1, RZ ;  /* 0x000000013c3c7810 */ /* 0x000ff60007ffe0ff */
[----:B------:R4:W1:Y:S04]  /*6f40*/  @P0 LDS.128 R56, [R6] ;  /* 0x0000000006380984 */ /* 0x0008680000000c00 */
[----:B------:R4:W1:Y:S04]  /*6f50*/  @P0 LDS.128 R64, [R5+0x10] ;  /* 0x0000100005400984 */ /* 0x0008680000000c00 */
[----:B------:R4:W1:Y:S04]  /*6f60*/  @P0 LDS.128 R72, [R4+0x20] ;  /* 0x0000200004480984 */ /* 0x0008680000000c00 */
[----:B------:R4:W1:Y:S02]  /*6f70*/  @P0 LDS.128 R80, [R3+0x30] ;  /* 0x0000300003500984 */ /* 0x0008640000000c00 */
.L_x_118:
[----:B------:R-:W-:Y:S05]  /*6f80*/  BSYNC B1 ;  /* 0x0000000000017941 */ /* 0x000fea0003800000 */
.L_x_117:
[----:B--2---:R-:W-:Y:S05]  /*6f90*/  VIADD R0, R47, 0x20 ;  /* 0x000000202f007836 */ /* 0x004fea0000000000 */
[----:B------:R-:W-:Y:S04]  /*6fa0*/  SHF.R.U32.HI R0, RZ, 0x15, R0 ;  /* 0x00000015ff007819 */ /* 0x000fe80000011600 */
[----:B------:R-:W-:Y:S11]  /*6fb0*/  LOP3.LUT P0, RZ, R0, 0x3, R96, 0x48, !PT ;  /* 0x0000000300ff7812 */ /* 0x000ff60007804860 */
[----:B------:R-:W-:Y:S02]  /*6fc0*/  @!UPT UIADD3 URZ, UPT, UPT, URZ, URZ, URZ ;  /* 0x000000fffffff290 */ /* 0x000fe4000fffe0ff */
[----:B------:R-:W-:Y:S05]  /*6fd0*/  @!P0 BRA `(.L_x_122) ;  /* 0x0000000000408947 */ /* 0x000fea0003800000 */
[----:B------:R-:W2:Y:S01]  /*6fe0*/  LDCU.64 UR8, c[0x4][0x70] ;  /* 0x01000e00ff0877ac */ /* 0x000ea20008000a00 */
[----:B----4-:R-:W-:Y:S01]  /*6ff0*/  MOV R3, 0x0 ;  /* 0x0000000000037802 */ /* 0x010fe20000000f00 */
[----:B------:R-:W-:Y:S02]  /*7000*/  HFMA2 R12, -RZ, RZ, 0, 5.9604644775390625e-08 ;  /* 0x00000001ff0c7431 */ /* 0x000fe400000001ff */
[----:B-1----:R-:W-:Y:S02]  /*7010*/  IMAD.MOV.U32 R8, RZ, RZ, 0x192 ;  /* 0x00000192ff087424 */ /* 0x002fe400078e00ff */
[----:B------:R-:W-:Y:S01]  /*7020*/  IMAD.MOV.U32 R13, RZ, RZ, RZ ;  /* 0x000000ffff0d7224 */ /* 0x000fe200078e00ff */
[----:B------:R-:W1:Y:S01]  /*7030*/  LDCU.64 UR6, c[0x4][0x78] ;  /* 0x01000f00ff0677ac */ /* 0x000e620008000a00 */
[----:B------:R-:W4:Y:S01]  /*7040*/  LDC.64 R2, c[0x4][R3] ;  /* 0x0100000003027b82 */ /* 0x000f220000000a00 */
[----:B------:R-:W5:Y:S01]  /*7050*/  LDCU.64 UR4, c[0x4][0x10] ;  /* 0x01000200ff0477ac */ /* 0x000f620008000a00 */
[----:B--2---:R-:W-:Y:S01]  /*7060*/  MOV R5, UR9 ;  /* 0x0000000900057c02 */ /* 0x004fe20008000f00 */
[----:B------:R-:W-:Y:S01]  /*7070*/  IMAD.U32 R4, RZ, RZ, UR8 ;  /* 0x00000008ff047e24 */ /* 0x000fe2000f8e00ff */
[----:B-1----:R-:W-:Y:S01]  /*7080*/  MOV R7, UR7 ;  /* 0x0000000700077c02 */ /* 0x002fe20008000f00 */
[----:B------:R-:W-:Y:S01]  /*7090*/  IMAD.U32 R6, RZ, RZ, UR6 ;  /* 0x00000006ff067e24 */ /* 0x000fe2000f8e00ff */
[----:B-----5:R-:W-:Y:S01]  /*70a0*/  MOV R11, UR5 ;  /* 0x00000005000b7c02 */ /* 0x020fe20008000f00 */
[----:B------:R-:W-:Y:S02]  /*70b0*/  IMAD.U32 R10, RZ, RZ, UR4 ;  /* 0x00000004ff0a7e24 */ /* 0x000fe4000f8e00ff */
[----:B------:R-:W-:Y:S07]  /*70c0*/  LEPC R20, `(.L_x_122) ;  /* 0x000000001014794e */ /* 0x000fee0000000000 */
[----:B---34-:R-:W-:Y:S05]  /*70d0*/  CALL.ABS.NOINC R2 ;  /* 0x0000000002007343 */ /* 0x018fea0003c00000 */
.L_x_122:
[----:B------:R-:W-:Y:S05]  /*70e0*/  WARPSYNC.ALL ;  /* 0x0000000000007948 */ /* 0x000fea0003800000 */
[----:B------:R-:W-:Y:S01]  /*70f0*/  R2UR UR4, R47 ;  /* 0x000000002f0472ca */ /* 0x000fe200000e0000 */
[--C-:B-1----:R-:W-:Y:S01]  /*7100*/  HADD2.F32 R50, -RZ, R56.reuse.H0_H0 ;  /* 0x20000038ff327230 */ /* 0x102fe20000004100 */
[----:B------:R-:W-:Y:S01]  /*7110*/  ISETP.NE.AND P0, PT, R106, RZ, PT ;  /* 0x000000ff6a00720c */ /* 0x000fe20003f05270 */
[----:B------:R-:W-:Y:S01]  /*7120*/  HADD2.F32 R51, -RZ, R56.H1_H1 ;  /* 0x30000038ff337230 */ /* 0x000fe20000004100 */
[----:B------:R-:W-:Y:S01]  /*7130*/  BSSY.RECONVERGENT B0, `(.L_x_123) ;  /* 0x0000085000007945 */ /* 0x000fe20003800200 */
[--C-:B------:R-:W-:Y:S08]  /*7140*/  HADD2.F32 R52, -RZ, R57.reuse.H0_H0 ;  /* 0x20000039ff347230 */ /* 0x100ff00000004100 */
[----:B----4-:R-:W1:Y:S02]  /*7150*/  LDTM.x32 R4, tmem[UR4+0x20] ;  /* 0x00002004000479ee */ /* 0x010e6400082c0000 */
[C---:B-1----:R-:W-:Y:S01]  /*7160*/  FMUL R0, R46.reuse, R4 ;  /* 0x000000042e007220 */ /* 0x042fe20000400000 */
        /* <DEDUP_REMOVED lines=67> */
[----:B------:R1:W-:Y:S01]  /*75a0*/  STS.128 [R104+0x2000], R52 ;  /* 0x0020003468007388 */ /* 0x0003e20000000c00 */
        /* <DEDUP_REMOVED lines=52> */
[----:B------:R-:W-:Y:S02]  /*78f0*/  UIADD3 UR8, UP0, UPT, UR52, 0x680, URZ ;  /* 0x0000068034087890 */ /* 0x000fe4000ff1e0ff */
[----:B------:R-:W-:Y:S02]  /*7900*/  UIADD3 UR5, UPT, UPT, UR41, 0x20, URZ ;  /* 0x0000002029057890 */ /* 0x000fe4000fffe0ff */
[----:B------:R-:W-:Y:S02]  /*7910*/  UIADD3 UR4, UPT, UPT, UR48, 0x2200, URZ ;  /* 0x0000220030047890 */ /* 0x000fe4000fffe0ff */
[----:B------:R-:W-:Y:S01]  /*7920*/  UIADD3.X UR9, UPT, UPT, URZ, UR53, URZ, UP0, !UPT ;  /* 0x00000035ff097290 */ /* 0x000fe200087fe4ff */
[----:B------:R-:W-:Y:S01]  /*7930*/  UMOV UR6, UR42 ;  /* 0x0000002a00067c82 */ /* 0x000fe20008000000 */
[----:B------:R-:W-:Y:S07]  /*7940*/  UMOV UR7, UR36 ;  /* 0x0000002400077c82 */ /* 0x000fee0008000000 */
[----:B------:R2:W-:Y:S01]  /*7950*/  UTMASTG.3D [UR4], [UR8] ;  /* 0x00000004080073b5 */ /* 0x0005e20008010000 */
[----:B------:R0:W-:Y:S01]  /*7960*/  UTMACMDFLUSH ;  /* 0x00000000000079b7 */ /* 0x0001e20000000000 */
[----:B--2---:R-:W-:Y:S04]  /*7970*/  DEPBAR.LE SB0, 0x1 ;  /* 0x000080400000791a */ /* 0x004fe80000000000 */
.L_x_124:
[----:B------:R-:W-:Y:S05]  /*7980*/  BSYNC.RECONVERGENT B0 ;  /* 0x0000000000007941 */ /* 0x000fea0003800200 */
.L_x_123:
[----:B------:R-:W-:Y:S01]  /*7990*/  BAR.SYNC.DEFER_BLOCKING 0x1, 0x80 ;  /* 0x0042000000007b1d */ /* 0x000fe20000010000 */
[----:B------:R-:W-:Y:S01]  /*79a0*/  ISETP.NE.AND P1, PT, R111, RZ, PT ;  /* 0x000000ff6f00720c */ /* 0x000fe20003f25270 */
[----:B------:R-:W-:Y:S01]  /*79b0*/  UISETP.GT.U32.AND UP0, UPT, UR50, -0x3, UPT ;  /* 0xfffffffd3200788c */ /* 0x000fe2000bf04070 */
[----:B------:R-:W-:Y:S11]  /*79c0*/  LEA R4, R60, UR48, 0x3 ;  /* 0x000000303c047c11 */ /* 0x000ff6000f8e18ff */
        /* <DEDUP_REMOVED lines=11> */
.L_x_125:
        /* <DEDUP_REMOVED lines=9> */
[C---:B--2---:R-:W-:Y:S01]  /*7b10*/  @P1 LEA R0, R60.reuse, R102, 0xd ;  /* 0x000000663c001211 */ /* 0x044fe200078e68ff */
[C---:B------:R-:W-:Y:S02]  /*7b20*/  @P1 IMAD R2, R60.reuse, 0x2000, R103 ;  /* 0x000020003c021824 */ /* 0x040fe400078e0267 */
[----:B------:R-:W-:Y:S01]  /*7b30*/  @P1 IMAD R60, R60, 0x2000, R110 ;  /* 0x000020003c3c1824 */ /* 0x000fe200078e026e */
[----:B------:R-:W-:Y:S06]  /*7b40*/  @P0 BRA `(.L_x_129) ;  /* 0x00000000000c0947 */ /* 0x000fec0003800000 */
[----:B------:R-:W-:Y:S04]  /*7b50*/  SHF.L.U32 R5, R101, 0x1f, RZ ;  /* 0x0000001f65057819 */ /* 0x000fe800000006ff */
[----:B------:R-:W2:Y:S02]  /*7b60*/  SYNCS.PHASECHK.TRANS64.TRYWAIT P0, [R4+URZ+0x40], R5 ;  /* 0x00004005040075a7 */ /* 0x000ea400080011ff */
[----:B--2---:R-:W-:Y:S05]  /*7b70*/  @!P0 BRA `(.L_x_130) ;  /* 0x0000001800708947 */ /* 0x004fea0003800000 */
.L_x_129:
[----:B------:R-:W-:Y:S05]  /*7b80*/  BSYNC B0 ;  /* 0x0000000000007941 */ /* 0x000fea0003800000 */
.L_x_128:
[----:B------:R-:W-:Y:S11]  /*7b90*/  ISETP.NE.AND P0, PT, R62, RZ, PT ;  /* 0x000000ff3e00720c */ /* 0x000ff60003f05270 */
[----:B------:R-:W-:Y:S02]  /*7ba0*/  @!UPT UIADD3 URZ, UPT, UPT, URZ, URZ, URZ ;  /* 0x000000fffffff290 */ /* 0x000fe4000fffe0ff */
[----:B------:R4:W1:Y:S04]  /*7bb0*/  @P0 LDS.128 R56, [R3] ;  /* 0x0000000003380984 */ /* 0x0008680000000c00 */
[----:B------:R4:W1:Y:S04]  /*7bc0*/  @P0 LDS.128 R64, [R2+0x10] ;  /* 0x0000100002400984 */ /* 0x0008680000000c00 */
[----:B------:R4:W1:Y:S04]  /*7bd0*/  @P0 LDS.128 R72, [R0+0x20] ;  /* 0x0000200000480984 */ /* 0x0008680000000c00 */
[----:B------:R4:W1:Y:S02]  /*7be0*/  @P0 LDS.128 R80, [R60+0x30] ;  /* 0x000030003c500984 */ /* 0x0008640000000c00 */
.L_x_127:
[----:B------:R-:W-:Y:S05]  /*7bf0*/  BSYNC B1 ;  /* 0x0000000000017941 */ /* 0x000fea0003800000 */
.L_x_126:
[----:B--2-4-:R-:W-:Y:S05]  /*7c00*/  VIADD R0, R47, 0x40 ;  /* 0x000000402f007836 */ /* 0x014fea0000000000 */
[----:B------:R-:W-:Y:S04]  /*7c10*/  SHF.R.U32.HI R0, RZ, 0x15, R0 ;  /* 0x00000015ff007819 */ /* 0x000fe80000011600 */
[----:B------:R-:W-:Y:S11]  /*7c20*/  LOP3.LUT P0, RZ, R0, 0x3, R96, 0x48, !PT ;  /* 0x0000000300ff7812 */ /* 0x000ff60007804860 */
[----:B------:R-:W-:Y:S02]  /*7c30*/  @!UPT UIADD3 URZ, UPT, UPT, URZ, URZ, URZ ;  /* 0x000000fffffff290 */ /* 0x000fe4000fffe0ff */
[----:B------:R-:W-:Y:S05]  /*7c40*/  @!P0 BRA `(.L_x_131) ;  /* 0x0000000000408947 */ /* 0x000fea0003800000 */
[----:B------:R-:W2:Y:S01]  /*7c50*/  LDCU.64 UR8, c[0x4][0x70] ;  /* 0x01000e00ff0877ac */ /* 0x000ea20008000a00 */
[----:B------:R-:W-:Y:S01]  /*7c60*/  MOV R3, 0x0 ;  /* 0x0000000000037802 */ /* 0x000fe20000000f00 */
        /* <DEDUP_REMOVED lines=14> */
.L_x_131:
[----:B------:R-:W-:Y:S01]  /*7d50*/  ISETP.NE.AND P0, PT, R106, RZ, PT ;  /* 0x000000ff6a00720c */ /* 0x000fe20003f05270 */
[----:B------:R-:W-:Y:S05]  /*7d60*/  WARPSYNC.ALL ;  /* 0x0000000000007948 */ /* 0x000fea0003800000 */
[----:B------:R-:W-:Y:S01]  /*7d70*/  R2UR UR4, R47 ;  /* 0x000000002f0472ca */ /* 0x000fe200000e0000 */
[--C-:B-1----:R-:W-:Y:S01]  /*7d80*/  HADD2.F32 R47, -RZ, R56.reuse.H0_H0 ;  /* 0x20000038ff2f7230 */ /* 0x102fe20000004100 */
[----:B------:R-:W-:Y:S01]  /*7d90*/  IADD3 R112, PT, PT, R112, 0xc0, RZ ;  /* 0x000000c070707810 */ /* 0x000fe20007ffe0ff */
[----:B------:R-:W-:Y:S01]  /*7da0*/  HADD2.F32 R50, -RZ, R56.H1_H1 ;  /* 0x30000038ff327230 */ /* 0x000fe20000004100 */
[----:B------:R-:W-:Y:S01]  /*7db0*/  BSSY.RECONVERGENT B0, `(.L_x_132) ;  /* 0x0000088000007945 */ /* 0x000fe20003800200 */
[--C-:B------:R-:W-:Y:S01]  /*7dc0*/  HADD2.F32 R51, -RZ, R57.reuse.H0_H0 ;  /* 0x20000039ff337230 */ /* 0x100fe20000004100 */
[----:B------:R-:W-:Y:S01]  /*7dd0*/  LOP3.LUT R112, R112, 0xfefffff8, RZ, 0xc0, !PT ;  /* 0xfefffff870707812 */ /* 0x000fe200078ec0ff */
[----:B------:R-:W-:Y:S02]  /*7de0*/  HADD2.F32 R52, -RZ, R57.H1_H1 ;  /* 0x30000039ff347230 */ /* 0x000fe40000004100 */
[--C-:B------:R-:W-:Y:S02]  /*7df0*/  HADD2.F32 R53, -RZ, R58.reuse.H0_H0 ;  /* 0x2000003aff357230 */ /* 0x100fe40000004100 */
[----:B------:R-:W-:Y:S02]  /*7e00*/  HADD2.F32 R54, -RZ, R58.H1_H1 ;  /* 0x3000003aff367230 */ /* 0x000fe40000004100 */
[----:B------:R-:W1:Y:S01]  /*7e10*/  LDTM.x32 R4, tmem[UR4+0x40] ;  /* 0x00004004000479ee */ /* 0x000e6200082c0000 */
[----:B------:R-:W-:Y:S01]  /*7e20*/  NOP ;  /* 0x0000000000007918 */ /* 0x000fe20000000000 */
[----:B-1----:R1:W-:Y:S01]  /*7e30*/  SYNCS.ARRIVE.TRANS64.RED.A1T0 RZ, [R112+URZ], RZ ;  /* 0x000000ff70ff79a7 */ /* 0x0023e200081004ff */
[--C-:B------:R-:W-:Y:S02]  /*7e40*/  HADD2.F32 R55, -RZ, R59.reuse.H0_H0 ;  /* 0x2000003bff377230 */ /* 0x100fe40000004100 */
[----:B------:R-:W-:Y:S02]  /*7e50*/  HADD2.F32 R56, -RZ, R59.H1_H1 ;  /* 0x3000003bff387230 */ /* 0x000fe40000004100 */
        /* <DEDUP_REMOVED lines=9> */
[C---:B------:R-:W-:Y:S01]  /*7ef0*/  FMUL R4, R46.reuse, R4 ;  /* 0x000000042e047220 */ /* 0x040fe20000400000 */
[C---:B------:R-:W-:Y:S01]  /*7f00*/  FMUL R5, R46.reuse, R5 ;  /* 0x000000052e057220 */ /* 0x040fe20000400000 */
[C---:B------:R-:W-:Y:S01]  /*7f10*/  FMUL R6, R46.reuse, R6 ;  /* 0x000000062e067220 */ /* 0x040fe20000400000 */
[C---:B------:R-:W-:Y:S01]  /*7f20*/  FMUL R7, R46.reuse, R7 ;  /* 0x000000072e077220 */ /* 0x040fe20000400000 */
[C---:B------:R-:W-:Y:S01]  /*7f30*/  FFMA R4, R49.reuse, R47, R4 ;  /* 0x0000002f31047223 */ /* 0x040fe20000000004 */
[C---:B------:R-:W-:Y:S01]  /*7f40*/  FFMA R5, R49.reuse, R50, R5 ;  /* 0x0000003231057223 */ /* 0x040fe20000000005 */
[C---:B------:R-:W-:Y:S01]  /*7f50*/  FFMA R6, R49.reuse, R51, R6 ;  /* 0x0000003331067223 */ /* 0x040fe20000000006 */
[----:B------:R-:W-:Y:S01]  /*7f60*/  FFMA R7, R49, R52, R7 ;  /* 0x0000003431077223 */ /* 0x000fe20000000007 */
[C---:B------:R-:W-:Y:S01]  /*7f70*/  FMUL R8, R46.reuse, R8 ;  /* 0x000000082e087220 */ /* 0x040fe20000400000 */
[C---:B------:R-:W-:Y:S01]  /*7f80*/  FMUL R9, R46.reuse, R9 ;  /* 0x000000092e097220 */ /* 0x040fe20000400000 */
[----:B------:R-:W-:Y:S01]  /*7f90*/  F2FP.F16.F32.PACK_AB R4, R5, R4 ;  /* 0x000000040504723e */ /* 0x000fe200000000ff */
[C---:B------:R-:W-:Y:S01]  /*7fa0*/  FMUL R10, R46.reuse, R10 ;  /* 0x0000000a2e0a7220 */ /* 0x040fe20000400000 */
[----:B------:R-:W-:Y:S01]  /*7fb0*/  F2FP.F16.F32.PACK_AB R5, R7, R6 ;  /* 0x000000060705723e */ /* 0x000fe200000000ff */
[C---:B------:R-:W-:Y:S01]  /*7fc0*/  FFMA R8, R49.reuse, R53, R8 ;  /* 0x0000003531087223 */ /* 0x040fe20000000008 */
[C---:B------:R-:W-:Y:S01]  /*7fd0*/  FFMA R9, R49.reuse, R54, R9 ;  /* 0x0000003631097223 */ /* 0x040fe20000000009 */
[----:B------:R-:W-:Y:S01]  /*7fe0*/  FFMA R10, R49, R55, R10 ;  /* 0x00000037310a7223 */ /* 0x000fe2000000000a */
[C---:B------:R-:W-:Y:S01]  /*7ff0*/  FMUL R11, R46.reuse, R11 ;  /* 0x0000000b2e0b7220 */ /* 0x040fe20000400000 */
[C---:B------:R-:W-:Y:S01]  /*8000*/  FMUL R0, R46.reuse, R12 ;  /* 0x0000000c2e007220 */ /* 0x040fe20000400000 */
[C---:B------:R-:W-:Y:S01]  /*8010*/  FMUL R2, R46.reuse, R13 ;  /* 0x0000000d2e027220 */ /* 0x040fe20000400000 */
[----:B------:R-:W-:Y:S01]  /*8020*/  F2FP.F16.F32.PACK_AB R6, R9, R8 ;  /* 0x000000080906723e */ /* 0x000fe200000000ff */
[C---:B------:R-:W-:Y:S01]  /*8030*/  FFMA R11, R49.reuse, R56, R11 ;  /* 0x00000038310b7223 */ /* 0x040fe2000000000b */
[C---:B------:R-:W-:Y:S01]  /*8040*/  FFMA R0, R49.reuse, R57, R0 ;  /* 0x0000003931007223 */ /* 0x040fe20000000000 */
[C---:B------:R-:W-:Y:S01]  /*8050*/  FFMA R2, R49.reuse, R58, R2 ;  /* 0x0000003a31027223 */ /* 0x040fe20000000002 */
[C---:B------:R-:W-:Y:S01]  /*8060*/  FMUL R3, R46.reuse, R14 ;  /* 0x0000000e2e037220 */ /* 0x040fe20000400000 */
[C---:B------:R-:W-:Y:S01]  /*8070*/  FMUL R15, R46.reuse, R15 ;  /* 0x0000000f2e0f7220 */ /* 0x040fe20000400000 */
[C---:B------:R-:W-:Y:S01]  /*8080*/  FMUL R12, R46.reuse, R16 ;  /* 0x000000102e0c7220 */ /* 0x040fe20000400000 */
[C---:B------:R-:W-:Y:S01]  /*8090*/  FMUL R13, R46.reuse, R17 ;  /* 0x000000112e0d7220 */ /* 0x040fe20000400000 */
[C---:B------:R-:W-:Y:S01]  /*80a0*/  FFMA R3, R49.reuse, R59, R3 ;  /* 0x0000003b31037223 */ /* 0x040fe20000000003 */
[C---:B------:R-:W-:Y:S01]  /*80b0*/  FMUL R14, R46.reuse, R18 ;  /* 0x000000122e0e7220 */ /* 0x040fe20000400000 */
[----:B------:R-:W-:Y:S01]  /*80c0*/  FFMA R15, R49, R60, R15 ;  /* 0x0000003c310f7223 */ /* 0x000fe2000000000f */
[C---:B------:R-:W-:Y:S01]  /*80d0*/  FMUL R19, R46.reuse, R19 ;  /* 0x000000132e137220 */ /* 0x040fe20000400000 */
[----:B------:R-:W-:Y:S01]  /*80e0*/  F2FP.F16.F32.PACK_AB R7, R11, R10 ;  /* 0x0000000a0b07723e */ /* 0x000fe200000000ff */
[C---:B------:R-:W-:Y:S01]  /*80f0*/  FFMA R12, R49.reuse, R61, R12 ;  /* 0x0000003d310c7223 */ /* 0x040fe2000000000c */
[----:B------:R-:W-:Y:S02]  /*8100*/  HADD2.F32 R66, -RZ, R72.H1_H1 ;  /* 0x30000048ff427230 */ /* 0x000fe40000004100 */
[C---:B------:R-:W-:Y:S01]  /*8110*/  FMUL R16, R46.reuse, R20 ;  /* 0x000000142e107220 */ /* 0x040fe20000400000 */
[C---:B------:R-:W-:Y:S01]  /*8120*/  FFMA R13, R49.reuse, R62, R13 ;  /* 0x0000003e310d7223 */ /* 0x040fe2000000000d */
[----:B------:R1:W-:Y:S01]  /*8130*/  STS.128 [R104+0x4000], R4 ;  /* 0x0040000468007388 */ /* 0x0003e20000000c00 */
[--C-:B------:R-:W-:Y:S02]  /*8140*/  HADD2.F32 R67, -RZ, R73.reuse.H0_H0 ;  /* 0x20000049ff437230 */ /* 0x100fe40000004100 */
[C---:B------:R-:W-:Y:S01]  /*8150*/  FMUL R17, R46.reuse, R21 ;  /* 0x000000152e117220 */ /* 0x040fe20000400000 */
[C---:B------:R-:W-:Y:S01]  /*8160*/  FFMA R14, R49.reuse, R63, R14 ;  /* 0x0000003f310e7223 */ /* 0x040fe2000000000e */
[----:B------:R-:W-:Y:S02]  /*8170*/  HADD2.F32 R68, -RZ, R73.H1_H1 ;  /* 0x30000049ff447230 */ /* 0x000fe40000004100 */
[C---:B------:R-:W-:Y:S01]  /*8180*/  FMUL R18, R46.reuse, R22 ;  /* 0x000000162e127220 */ /* 0x040fe20000400000 */
[C---:B------:R-:W-:Y:S01]  /*8190*/  FFMA R19, R49.reuse, R64, R19 ;  /* 0x0000004031137223 */ /* 0x040fe20000000013 */
        /* <DEDUP_REMOVED lines=13> */
[----:B------:R-:W-:Y:S01]  /*8270*/  FMUL R27, R46, R27 ;  /* 0x0000001b2e1b7220 */ /* 0x000fe20000400000 */
[----:B------:R-:W-:Y:S01]  /*8280*/  F2FP.F16.F32.PACK_AB R8, R2, R0 ;  /* 0x000000000208723e */ /* 0x000fe200000000ff */
[----:B------:R-:W-:Y:S01]  /*8290*/  FFMA R20, R49, R69, R20 ;  /* 0x0000004531147223 */ /* 0x000fe20000000014 */
[----:B------:R-:W-:Y:S01]  /*82a0*/  F2FP.F16.F32.PACK_AB R9, R15, R3 ;  /* 0x000000030f09723e */ /* 0x000fe200000000ff */
[----:B------:R-:W-:Y:S01]  /*82b0*/  HADD2.F32 R74, -RZ, R80.H1_H1 ;  /* 0x30000050ff4a7230 */ /* 0x000fe20000004100 */
[----:B------:R-:W-:Y:S01]  /*82c0*/  F2FP.F16.F32.PACK_AB R10, R13, R12 ;  /* 0x0000000c0d0a723e */ /* 0x000fe200000000ff */
[C---:B------:R-:W-:Y:S01]  /*82d0*/  FMUL R24, R46.reuse, R28 ;  /* 0x0000001c2e187220 */ /* 0x040fe20000400000 */
[----:B------:R-:W-:Y:S01]  /*82e0*/  F2FP.F16.F32.PACK_AB R11, R19, R14 ;  /* 0x0000000e130b723e */ /* 0x000fe200000000ff */
[C---:B------:R-:W-:Y:S01]  /*82f0*/  FFMA R21, R49.reuse, R70, R21 ;  /* 0x0000004631157223 */ /* 0x040fe20000000015 */
[--C-:B------:R-:W-:Y:S02]  /*8300*/  HADD2.F32 R75, -RZ, R81.reuse.H0_H0 ;  /* 0x20000051ff4b7230 */ /* 0x100fe40000004100 */
[C---:B------:R-:W-:Y:S01]  /*8310*/  FMUL R25, R46.reuse, R29 ;  /* 0x0000001d2e197220 */ /* 0x040fe20000400000 */
[C---:B------:R-:W-:Y:S01]  /*8320*/  FFMA R22, R49.reuse, R71, R22 ;  /* 0x0000004731167223 */ /* 0x040fe20000000016 */
[----:B------:R1:W-:Y:S01]  /*8330*/  STS.128 [R103+0x4010], R8 ;  /* 0x0040100867007388 */ /* 0x0003e20000000c00 */
        /* <DEDUP_REMOVED lines=8> */
[----:B------:R-:W-:Y:S01]  /*83c0*/  FFMA R25, R49, R74, R25 ;  /* 0x0000004a31197223 */ /* 0x000fe20000000019 */
[--C-:B------:R-:W-:Y:S02]  /*83d0*/  HADD2.F32 R79, -RZ, R83.reuse.H0_H0 ;  /* 0x20000053ff4f7230 */ /* 0x100fe40000004100 */
[C---:B------:R-:W-:Y:S01]  /*83e0*/  FMUL R29, R46.reuse, R33 ;  /* 0x000000212e1d7220 */ /* 0x040fe20000400000 */
[----:B------:R-:W-:Y:S01]  /*83f0*/  F2FP.F16.F32.PACK_AB R16, R17, R16 ;  /* 0x000000101110723e */ /* 0x000fe200000000ff */
[----:B------:R-:W-:Y:S01]  /*8400*/  FFMA R26, R49, R75, R26 ;  /* 0x0000004b311a7223 */ /* 0x000fe2000000001a */
[----:B------:R-:W-:Y:S02]  /*8410*/  HADD2.F32 R80, -RZ, R83.H1_H1 ;  /* 0x30000053ff507230 */ /* 0x000fe40000004100 */
[C---:B------:R-:W-:Y:S01]  /*8420*/  FMUL R30, R46.reuse, R34 ;  /* 0x000000222e1e7220 */ /* 0x040fe20000400000 */
        /* <DEDUP_REMOVED lines=32> */
.L_x_133:
[----:B------:R-:W-:Y:S05]  /*8630*/  BSYNC.RECONVERGENT B0 ;  /* 0x0000000000007941 */ /* 0x000fea0003800200 */
.L_x_132:
[----:B------:R-:W-:Y:S01]  /*8640*/  BAR.SYNC.DEFER_BLOCKING 0x1, 0x80 ;  /* 0x0042000000007b1d */ /* 0x000fe20000010000 */
[----:B------:R-:W-:Y:S01]  /*8650*/  UIADD3 UR4, UPT, UPT, UR50, 0x1, URZ ;  /* 0x0000000132047890 */ /* 0x000fe2000fffe0ff */
[----:B------:R-:W-:Y:S03]  /*8660*/  IADD3 R48, PT, PT, R48, 0x1, RZ ;  /* 0x0000000130307810 */ /* 0x000fe60007ffe0ff */
[----:B------:R-:W-:Y:S09]  /*8670*/  UISETP.GT.U32.AND UP0, UPT, UR4, -0x3, UPT ;  /* 0xfffffffd0400788c */ /* 0x000ff2000bf04070 */
[----:B------:R-:W-:Y:S05]  /*8680*/  BRA.U UP0, `(.L_x_134) ;  /* 0x0000000100287547 */ /* 0x000fea000b800000 */
[----:B------:R-:W-:Y:S01]  /*8690*/  ISETP.NE.AND P0, PT, R111, RZ, PT ;  /* 0x000000ff6f00720c */ /* 0x000fe20003f05270 */
[----:B------:R-:W-:Y:S01]  /*86a0*/  IMAD.U32 R2, RZ, RZ, UR49 ;  /* 0x00000031ff027e24 */ /* 0x000fe2000f8e00ff */
[----:B------:R-:W-:Y:S01]  /*86b0*/  UIADD3 UR49, UPT, UPT, UR49, 0x1, URZ ;  /* 0x0000000131317890 */ /* 0x000fe2000fffe0ff */
[----:B------:R-:W-:Y:S03]  /*86c0*/  IMAD.U32 R0, RZ, RZ, UR37 ;  /* 0x00000025ff007e24 */ /* 0x000fe6000f8e00ff */
[----:B------:R-:W-:Y:S04]  /*86d0*/  UISETP.NE.AND UP0, UPT, UR49, 0x3, UPT ;  /* 0x000000033100788c */ /* 0x000fe8000bf05270 */
[----:B------:R-:W-:Y:S03]  /*86e0*/  USEL UR49, UR49, URZ, UP0 ;  /* 0x000000ff31317287 */ /* 0x000fe60008000000 */
[----:B------:R-:W-:Y:S05]  /*86f0*/  @P0 LEA R2, R2, UR48, 0x3 ;  /* 0x0000003002020c11 */ /* 0x000fea000f8e18ff */
[----:B------:R-:W-:Y:S05]  /*8700*/  @P0 VIADD R2, R2, 0x58 ;  /* 0x0000005802020836 */ /* 0x000fea0000000000 */
[----:B------:R-:W-:Y:S04]  /*8710*/  @P0 PRMT R0, R0, 0x654, R2 ;  /* 0x0000065400000816 */ /* 0x000fe80000000002 */
[----:B------:R2:W-:Y:S03]  /*8720*/  @P0 SYNCS.ARRIVE.TRANS64.RED.A1T0 RZ, [R0+URZ], RZ ;  /* 0x000000ff00ff09a7 */ /* 0x0005e600081004ff */
.L_x_134:
[----:B------:R-:W-:Y:S01]  /*8730*/  ISETP.NE.AND P2, PT, R107, RZ, PT ;  /* 0x000000ff6b00720c */ /* 0x000fe20003f45270 */
[----:B------:R-:W-:Y:S01]  /*8740*/  UIADD3 UR50, UPT, UPT, UR50, 0x3, URZ ;  /* 0x0000000332327890 */ /* 0x000fe2000fffe0ff */
[----:B------:R-:W-:Y:S01]  /*8750*/  ISETP.NE.AND P0, PT, R109, 0x2, PT ;  /* 0x000000026d00780c */ /* 0x000fe20003f05270 */
[----:B------:R-:W-:Y:S01]  /*8760*/  IMAD.IADD R15, R44, 0x1, R90 ;  /* 0x000000012c0f7824 */ /* 0x000fe200078e025a */
[----:B------:R-:W-:Y:S01]  /*8770*/  ISETP.NE.AND P1, PT, R48, 0x4, PT ;  /* 0x000000043000780c */ /* 0x000fe20003f25270 */
[----:B------:R-:W-:Y:S01]  /*8780*/  IMAD.IADD R14, R45, 0x1, R91 ;  /* 0x000000012d0e7824 */ /* 0x000fe200078e025b */
[----:B------:R-:W-:Y:S02]  /*8790*/  SEL R2, RZ, 0x1, P0 ;  /* 0x00000001ff027807 */ /* 0x000fe40000000000 */
[----:B--2---:R-:W-:Y:S02]  /*87a0*/  SEL R0, RZ, 0x1, P1 ;  /* 0x00000001ff007807 */ /* 0x004fe40000800000 */
[----:B------:R-:W-:Y:S02]  /*87b0*/  LOP3.LUT R99, R99, R2, RZ, 0x3c, !PT ;  /* 0x0000000263637212 */ /* 0x000fe400078e3cff */
[----:B------:R-:W-:Y:S02]  /*87c0*/  LOP3.LUT R100, R100, R0, RZ, 0x3c, !PT ;  /* 0x0000000064647212 */ /* 0x000fe400078e3cff */
[----:B------:R-:W-:Y:S02]  /*87d0*/  @P2 R2UR UR36, R98 ;  /* 0x00000000622422ca */ /* 0x000fe400000e0000 */
[----:B------:R-:W-:Y:S02]  /*87e0*/  SEL R109, R109, RZ, P0 ;  /* 0x000000ff6d6d7207 */ /* 0x000fe40000000000 */
[----:B------:R-:W-:Y:S01]  /*87f0*/  SEL R48, R48, RZ, P1 ;  /* 0x000000ff30307207 */ /* 0x000fe20000800000 */
[----:B------:R-:W-:Y:S10]  /*8800*/  @P2 BRA `(.L_x_135) ;  /* 0xffffffcc00582947 */ /* 0x000ff4000383ffff */
[----:B------:R-:W-:-:S09]  /*8810*/  UISETP.NE.AND UP0, UPT, UR51, URZ, UPT ;  /* 0x000000ff3300728c */ /* 0x000fd2000bf05270 */
[----:B------:R-:W-:Y:S05]  /*8820*/  BRA.U !UP0, `(.L_x_136) ;  /* 0x0000000108487547 */ /* 0x000fea000b800000 */
[----:B------:R-:W2:Y:S02]  /*8830*/  LDCU.64 UR4, c[0x0][0x890] ;  /* 0x00011200ff0477ac */ /* 0x000ea40008000a00 */
[----:B--2---:R-:W-:-:S04]  /*8840*/  UISETP.NE.U32.AND UP0, UPT, UR4, URZ, UPT ;  /* 0x000000ff0400728c */ /* 0x004fc8000bf05070 */
[----:B------:R-:W-:-:S09]  /*8850*/  UISETP.NE.AND.EX UP0, UPT, UR5, URZ, UPT, UP0 ;  /* 0x000000ff0500728c */ /* 0x000fd2000bf05300 */
[----:B------:R-:W-:Y:S05]  /*8860*/  BRA.U UP0, `(.L_x_137) ;  /* 0x00000001000c7547 */ /* 0x000fea000b800000 */
[----:B------:R-:W-:-:S13]  /*8870*/  FSETP.NEU.AND P0, PT, R49, RZ, PT ;  /* 0x000000ff3100720b */ /* 0x000fda0003f0d000 */
[----:B------:R-:W-:Y:S05]  /*8880*/  @!P0 EXIT ;  /* 0x000000000000894d */ /* 0x000fea0003800000 */
[----:B------:R-:W-:Y:S05]  /*8890*/  BRA `(.L_x_136) ;  /* 0x00000000002c7947 */ /* 0x000fea0003800000 */
.L_x_137:
[----:B------:R-:W-:Y:S01]  /*88a0*/  ISETP.NE.AND P0, PT, R108, RZ, PT ;  /* 0x000000ff6c00720c */ /* 0x000fe20003f05270 */
[----:B------:R-:W-:-:S12]  /*88b0*/  BSSY.RECONVERGENT B0, `(.L_x_136) ;  /* 0x0000009000007945 */ /* 0x000fd80003800200 */
[----:B------:R-:W-:Y:S05]  /*88c0*/  @P0 BRA `(.L_x_138) ;  /* 0x0000000000140947 */ /* 0x000fea0003800000 */
[----:B------:R-:W2:Y:S02]  /*88d0*/  LDCU.64 UR4, c[0x0][0x888] ;  /* 0x00011100ff0477ac */ /* 0x000ea40008000a00 */
[----:B--2---:R-:W-:-:S04]  /*88e0*/  ISETP.NE.U32.AND P0, PT, RZ, UR4, PT ;  /* 0x00000004ff007c0c */ /* 0x004fc8000bf05070 */
[----:B------:R-:W-:-:S13]  /*88f0*/  ISETP.NE.AND.EX P0, PT, RZ, UR5, PT, P0 ;  /* 0x00000005ff007c0c */ /* 0x000fda000bf05300 */
[----:B------:R-:W-:Y:S05]  /*8900*/  @!P0 EXIT ;  /* 0x000000000000894d */ /* 0x000fea0003800000 */
[----:B------:R-:W-:Y:S05]  /*8910*/  BRA `(.L_x_139) ;  /* 0x0000000000087947 */ /* 0x000fea0003800000 */
.L_x_138:
[----:B------:R-:W-:-:S13]  /*8920*/  FSETP.NEU.AND P0, PT, R49, RZ, PT ;  /* 0x000000ff3100720b */ /* 0x000fda0003f0d000 */
[----:B------:R-:W-:Y:S05]  /*8930*/  @!P0 EXIT ;  /* 0x000000000000894d */ /* 0x000fea0003800000 */
.L_x_139:
[----:B------:R-:W-:Y:S05]  /*8940*/  BSYNC.RECONVERGENT B0 ;  /* 0x0000000000007941 */ /* 0x000fea0003800200 */
.L_x_136:
[----:B------:R-:W-:Y:S01]  /*8950*/  ULEA UR4, UR49, UR48, 0x3 ;  /* 0x0000003031047291 */ /* 0x000fe2000f8e18ff */
[----:B------:R-:W-:-:S04]  /*8960*/  DEPBAR.LE SB0, 0x0 ;  /* 0x000080000000791a */ /* 0x000fc80000000000 */
[----:B------:R-:W-:-:S04]  /*8970*/  UIADD3 UR4, UPT, UPT, UR4, 0x58, URZ ;  /* 0x0000005804047890 */ /* 0x000fc8000fffe0ff */
[----:B------:R-:W-:-:S09]  /*8980*/  UPRMT UR4, UR37, 0x654, UR4 ;  /* 0x0000065425047896 */ /* 0x000fd20008000004 */
[----:B------:R-:W-:Y:S01]  /*8990*/  SYNCS.ARRIVE.TRANS64.RED.A1T0 RZ, [UR4], RZ ;  /* 0x000000ffffff79a7 */ /* 0x000fe20008100404 */
[----:B------:R-:W-:Y:S05]  /*89a0*/  EXIT ;  /* 0x000000000000794d */ /* 0x000fea0003800000 */
.L_x_24:
[----:B--2---:R2:W4:Y:S02]  /*89b0*/  SYNCS.PHASECHK.TRANS64.TRYWAIT P0, [R2+URZ+0xf0], R3 ;  /* 0x0000f003020075a7 */ /* 0x00452400080011ff */
[----:B----4-:R-:W-:Y:S05]  /*89c0*/  @!P0 NANOSLEEP.SYNCS 0x989680 ;  /* 0x009896800000895d */ /* 0x010fea0003900000 */
[----:B------:R-:W4:Y:S02]  /*89d0*/  @!P0 SYNCS.PHASECHK.TRANS64 P0, [R2+URZ+0xf0], R3 ;  /* 0x0000f003020085a7 */ /* 0x000f2400080010ff */
[----:B----4-:R-:W-:Y:S05]  /*89e0*/  @!P0 BRA `(.L_x_24) ;  /* 0xfffffffc00f08947 */ /* 0x010fea000383ffff */
[----:B------:R-:W-:Y:S05]  /*89f0*/  BRA `(.L_x_140) ;  /* 0xffffff8c00787947 */ /* 0x000fea000383ffff */
.L_x_27:
[----:B------:R-:W-:Y:S07]  /*8a00*/  MOV R2, UR33 ;  /* 0x0000002100027c02 */ /* 0x000fee0008000f00 */
.L_x_141:
[----:B-1----:R1:W2:Y:S02]  /*8a10*/  SYNCS.PHASECHK.TRANS64.TRYWAIT P0, [R2+URZ+0x20], R4 ;  /* 0x00002004020075a7 */ /* 0x0022a400080011ff */
[----:B--2---:R-:W-:Y:S05]  /*8a20*/  @!P0 NANOSLEEP.SYNCS 0x989680 ;  /* 0x009896800000895d */ /* 0x004fea0003900000 */
[----:B------:R-:W2:Y:S02]  /*8a30*/  @!P0 SYNCS.PHASECHK.TRANS64 P0, [R2+URZ+0x20], R4 ;  /* 0x00002004020085a7 */ /* 0x000ea400080010ff */
[----:B--2---:R-:W-:Y:S05]  /*8a40*/  @!P0 BRA `(.L_x_141) ;  /* 0xfffffffc00f08947 */ /* 0x004fea000383ffff */
[----:B------:R-:W-:Y:S05]  /*8a50*/  BRA `(.L_x_26) ;  /* 0xffffff8c00e07947 */ /* 0x000fea000383ffff */
.L_x_34:
[----:B-1----:R-:W-:Y:S07]  /*8a60*/  MOV R2, UR33 ;  /* 0x0000002100027c02 */ /* 0x002fee0008000f00 */
.L_x_142:
[----:B-1----:R1:W2:Y:S02]  /*8a70*/  SYNCS.PHASECHK.TRANS64.TRYWAIT P0, [R2+URZ+0x20], R4 ;  /* 0x00002004020075a7 */ /* 0x0022a400080011ff */
[----:B--2---:R-:W-:Y:S05]  /*8a80*/  @!P0 NANOSLEEP.SYNCS 0x989680 ;  /* 0x009896800000895d */ /* 0x004fea0003900000 */
[----:B------:R-:W2:Y:S02]  /*8a90*/  @!P0 SYNCS.PHASECHK.TRANS64 P0, [R2+URZ+0x20], R4 ;  /* 0x00002004020085a7 */ /* 0x000ea400080010ff */
[----:B--2---:R-:W-:Y:S05]  /*8aa0*/  @!P0 BRA `(.L_x_142) ;  /* 0xfffffffc00f08947 */ /* 0x004fea000383ffff */
[----:B------:R-:W-:Y:S05]  /*8ab0*/  BRA `(.L_x_33) ;  /* 0xffffff9000cc7947 */ /* 0x000fea000383ffff */
.L_x_39:
[----:B-1----:R1:W2:Y:S02]  /*8ac0*/  SYNCS.PHASECHK.TRANS64.TRYWAIT P0, [R2+URZ+0x80], R3 ;  /* 0x00008003020075a7 */ /* 0x0022a400080011ff */
[----:B--2---:R-:W-:Y:S05]  /*8ad0*/  @!P0 NANOSLEEP.SYNCS 0x989680 ;  /* 0x009896800000895d */ /* 0x004fea0003900000 */
[----:B------:R-:W2:Y:S02]  /*8ae0*/  @!P0 SYNCS.PHASECHK.TRANS64 P0, [R2+URZ+0x80], R3 ;  /* 0x00008003020085a7 */ /* 0x000ea400080010ff */
[----:B--2---:R-:W-:Y:S05]  /*8af0*/  @!P0 BRA `(.L_x_39) ;  /* 0xfffffffc00f08947 */ /* 0x004fea000383ffff */
[----:B------:R-:W-:Y:S05]  /*8b00*/  BRA `(.L_x_143) ;  /* 0xffffff9400987947 */ /* 0x000fea000383ffff */
.L_x_43:
[----:B---3--:R-:W-:-:S07]  /*8b10*/  MOV R0, UR5 ;  /* 0x0000000500007c02 */ /* 0x008fce0008000f00 */
.L_x_144:
[----:B-1----:R1:W2:Y:S02]  /*8b20*/  SYNCS.PHASECHK.TRANS64.TRYWAIT P0, [R0+URZ], R2 ;  /* 0x00000002000075a7 */ /* 0x0022a400080011ff */
[----:B--2---:R-:W-:Y:S05]  /*8b30*/  @!P0 NANOSLEEP.SYNCS 0x989680 ;  /* 0x009896800000895d */ /* 0x004fea0003900000 */
[----:B------:R-:W2:Y:S02]  /*8b40*/  @!P0 SYNCS.PHASECHK.TRANS64 P0, [R0+URZ], R2 ;  /* 0x00000002000085a7 */ /* 0x000ea400080010ff */
[----:B--2---:R-:W-:Y:S05]  /*8b50*/  @!P0 BRA `(.L_x_144) ;  /* 0xfffffffc00f08947 */ /* 0x004fea000383ffff */
[----:B------:R-:W-:Y:S05]  /*8b60*/  BRA `(.L_x_145) ;  /* 0xffffff9c00087947 */ /* 0x000fea000383ffff */
.L_x_44:
[----:B---3--:R-:W-:-:S07]  /*8b70*/  MOV R0, UR5 ;  /* 0x0000000500007c02 */ /* 0x008fce0008000f00 */
.L_x_146:
[----:B-1----:R1:W2:Y:S02]  /*8b80*/  SYNCS.PHASECHK.TRANS64.TRYWAIT P0, [R0+URZ], R3 ;  /* 0x00000003000075a7 */ /* 0x0022a400080011ff */
[----:B--2---:R-:W-:Y:S05]  /*8b90*/  @!P0 NANOSLEEP.SYNCS 0x989680 ;  /* 0x009896800000895d */ /* 0x004fea0003900000 */
[----:B------:R-:W2:Y:S02]  /*8ba0*/  @!P0 SYNCS.PHASECHK.TRANS64 P0, [R0+URZ], R3 ;  /* 0x00000003000085a7 */ /* 0x000ea400080010ff */
[----:B--2---:R-:W-:Y:S05]  /*8bb0*/  @!P0 BRA `(.L_x_146) ;  /* 0xfffffffc00f08947 */ /* 0x004fea000383ffff */
[----:B------:R-:W-:Y:S05]  /*8bc0*/  BRA `(.L_x_147) ;  /* 0xffffff9c00147947 */ /* 0x000fea000383ffff */
.L_x_45:
[----:B---3--:R-:W-:-:S07]  /*8bd0*/  MOV R0, UR5 ;  /* 0x0000000500007c02 */ /* 0x008fce0008000f00 */
.L_x_148:
[----:B-1----:R1:W2:Y:S02]  /*8be0*/  SYNCS.PHASECHK.TRANS64.TRYWAIT P0, [R0+URZ], R3 ;  /* 0x00000003000075a7 */ /* 0x0022a400080011ff */
[----:B--2---:R-:W-:Y:S05]  /*8bf0*/  @!P0 NANOSLEEP.SYNCS 0x989680 ;  /* 0x009896800000895d */ /* 0x004fea0003900000 */
[----:B------:R-:W2:Y:S02]  /*8c00*/  @!P0 SYNCS.PHASECHK.TRANS64 P0, [R0+URZ], R3 ;  /* 0x00000003000085a7 */ /* 0x000ea400080010ff */
[----:B--2---:R-:W-:Y:S05]  /*8c10*/  @!P0 BRA `(.L_x_148) ;  /* 0xfffffffc00f08947 */ /* 0x004fea000383ffff */
[----:B------:R-:W-:Y:S05]  /*8c20*/  BRA `(.L_x_149) ;  /* 0xffffff9c00207947 */ /* 0x000fea000383ffff */
.L_x_48:
[----:B-1----:R1:W2:Y:S02]  /*8c30*/  SYNCS.PHASECHK.TRANS64.TRYWAIT P0, [R0+URZ+0xe0], R4 ;  /* 0x0000e004000075a7 */ /* 0x0022a400080011ff */
[----:B--2---:R-:W-:Y:S05]  /*8c40*/  @!P0 NANOSLEEP.SYNCS 0x989680 ;  /* 0x009896800000895d */ /* 0x004fea0003900000 */
[----:B------:R-:W2:Y:S02]  /*8c50*/  @!P0 SYNCS.PHASECHK.TRANS64 P0, [R0+URZ+0xe0], R4 ;  /* 0x0000e004000085a7 */ /* 0x000ea400080010ff */
[----:B--2---:R-:W-:Y:S05]  /*8c60*/  @!P0 BRA `(.L_x_48) ;  /* 0xfffffffc00f08947 */ /* 0x004fea000383ffff */
[----:B------:R-:W-:Y:S05]  /*8c70*/  BRA `(.L_x_150) ;  /* 0xffffff9c00807947 */ /* 0x000fea000383ffff */
.L_x_49:
[----:B------:R-:W-:-:S07]  /*8c80*/  MOV R0, UR5 ;  /* 0x0000000500007c02 */ /* 0x000fce0008000f00 */
.L_x_151:
[----:B-1----:R1:W2:Y:S02]  /*8c90*/  SYNCS.PHASECHK.TRANS64.TRYWAIT P0, [R0+URZ+0x90], R5 ;  /* 0x00009005000075a7 */ /* 0x0022a400080011ff */
[----:B--2---:R-:W-:Y:S05]  /*8ca0*/  @!P0 NANOSLEEP.SYNCS 0x989680 ;  /* 0x009896800000895d */ /* 0x004fea0003900000 */
[----:B------:R-:W2:Y:S02]  /*8cb0*/  @!P0 SYNCS.PHASECHK.TRANS64 P0, [R0+URZ+0x90], R5 ;  /* 0x00009005000085a7 */ /* 0x000ea400080010ff */
[----:B--2---:R-:W-:Y:S05]  /*8cc0*/  @!P0 BRA `(.L_x_151) ;  /* 0xfffffffc00f08947 */ /* 0x004fea000383ffff */
[----:B------:R-:W-:Y:S05]  /*8cd0*/  BRA `(.L_x_152) ;  /* 0xffffff9c00907947 */ /* 0x000fea000383ffff */
.L_x_50:
[----:B-1----:R1:W2:Y:S02]  /*8ce0*/  SYNCS.PHASECHK.TRANS64.TRYWAIT P1, [R0+URZ+0x80], R4 ;  /* 0x00008004000075a7 */ /* 0x0022a400080211ff */
[----:B--2---:R-:W-:Y:S05]  /*8cf0*/  @!P1 NANOSLEEP.SYNCS 0x989680 ;  /* 0x009896800000995d */ /* 0x004fea0003900000 */
[----:B------:R-:W2:Y:S02]  /*8d00*/  @!P1 SYNCS.PHASECHK.TRANS64 P1, [R0+URZ+0x80], R4 ;  /* 0x00008004000095a7 */ /* 0x000ea400080210ff */
[----:B--2---:R-:W-:Y:S05]  /*8d10*/  @!P1 BRA `(.L_x_50) ;  /* 0xfffffffc00f09947 */ /* 0x004fea000383ffff */
[----:B------:R-:W-:Y:S05]  /*8d20*/  BRA `(.L_x_153) ;  /* 0xffffff9c00c07947 */ /* 0x000fea000383ffff */
.L_x_53:
[----:B------:R-:W-:-:S07]  /*8d30*/  MOV R0, UR5 ;  /* 0x0000000500007c02 */ /* 0x000fce0008000f00 */
.L_x_154:
[----:B-1----:R1:W2:Y:S02]  /*8d40*/  SYNCS.PHASECHK.TRANS64.TRYWAIT P0, [R0+URZ+0x90], R2 ;  /* 0x00009002000075a7 */ /* 0x0022a400080011ff */
[----:B--2---:R-:W-:Y:S05]  /*8d50*/  @!P0 NANOSLEEP.SYNCS 0x989680 ;  /* 0x009896800000895d */ /* 0x004fea0003900000 */
[----:B------:R-:W2:Y:S02]  /*8d60*/  @!P0 SYNCS.PHASECHK.TRANS64 P0, [R0+URZ+0x90], R2 ;  /* 0x00009002000085a7 */ /* 0x000ea400080010ff */
[----:B--2---:R-:W-:Y:S05]  /*8d70*/  @!P0 BRA `(.L_x_154) ;  /* 0xfffffffc00f08947 */ /* 0x004fea000383ffff */
[----:B------:R-:W-:Y:S05]  /*8d80*/  BRA `(.L_x_52) ;  /* 0xffffffa000147947 */ /* 0x000fea000383ffff */
.L_x_62:
[----:B-1----:R-:W-:-:S04]  /*8d90*/  MOV R4, UR4 ;  /* 0x0000000400047c02 */ /* 0x002fc80008000f00 */
[----:B------:R1:W2:Y:S03]  /*8da0*/  SYNCS.PHASECHK.TRANS64.TRYWAIT P0, [R4+URZ+0x8], R5 ;  /* 0x00000805040075a7 */ /* 0x0002a600080011ff */
[----:B--2---:R-:W-:Y:S05]  /*8db0*/  @!P0 NANOSLEEP.SYNCS 0x989680 ;  /* 0x009896800000895d */ /* 0x004fea0003900000 */
[----:B------:R-:W2:Y:S02]  /*8dc0*/  @!P0 SYNCS.PHASECHK.TRANS64 P0, [R4+URZ+0x8], R5 ;  /* 0x00000805040085a7 */ /* 0x000ea400080010ff */
[----:B--2---:R-:W-:Y:S05]  /*8dd0*/  @!P0 BRA `(.L_x_62) ;  /* 0xfffffffc00ec8947 */ /* 0x004fea000383ffff */
[----:B------:R-:W-:Y:S05]  /*8de0*/  BRA `(.L_x_61) ;  /* 0xffffffa000c87947 */ /* 0x000fea000383ffff */
.L_x_64:
[----:B------:R-:W-:Y:S01]  /*8df0*/  BSSY B0, `(.L_x_155) ;  /* 0x0000006000007945 */ /* 0x000fe20003800000 */
[----:B------:R-:W-:-:S07]  /*8e00*/  MOV R15, 0xffffffff ;  /* 0xffffffff000f7802 */ /* 0x000fce0000000f00 */
[----:B-1---5:R-:W-:Y:S05]  /*8e10*/  WARPSYNC.COLLECTIVE R15, `(.L_x_156) ;  /* 0x000000000f0c7348 */ /* 0x022fea0003c00000 */
[----:B------:R-:W-:Y:S02]  /*8e20*/  ELECT P6, UR79, PT ;  /* 0x00000000004f782f */ /* 0x000fe400038c0000 */
[----:B------:R-:W-:Y:S01]  /*8e30*/  MOV R14, UR79 ;  /* 0x0000004f000e7c02 */ /* 0x000fe20008000f00 */
[----:B-1---5:R-:W-:Y:S10]  /*8e40*/  ENDCOLLECTIVE ;  /* 0x000000000000791b */ /* 0x022ff40003800000 */
.L_x_156:
[----:B------:R-:W-:Y:S05]  /*8e50*/  BSYNC B0 ;  /* 0x0000000000007941 */ /* 0x000fea0003800000 */
.L_x_155:
[----:B------:R-:W-:Y:S05]  /*8e60*/  BRA `(.L_x_157) ;  /* 0xffffffa000f87947 */ /* 0x000fea000383ffff */
.L_x_66:
[----:B-1----:R-:W-:-:S04]  /*8e70*/  MOV R2, UR4 ;  /* 0x0000000400027c02 */ /* 0x002fc80008000f00 */
[----:B------:R1:W2:Y:S03]  /*8e80*/  SYNCS.PHASECHK.TRANS64.TRYWAIT P0, [R2+URZ+0x8], R3 ;  /* 0x00000803020075a7 */ /* 0x0002a600080011ff */
[----:B--2---:R-:W-:Y:S05]  /*8e90*/  @!P0 NANOSLEEP.SYNCS 0x989680 ;  /* 0x009896800000895d */ /* 0x004fea0003900000 */
[----:B------:R-:W2:Y:S02]  /*8ea0*/  @!P0 SYNCS.PHASECHK.TRANS64 P0, [R2+URZ+0x8], R3 ;  /* 0x00000803020085a7 */ /* 0x000ea400080010ff */
[----:B--2---:R-:W-:Y:S05]  /*8eb0*/  @!P0 BRA `(.L_x_66) ;  /* 0xfffffffc00ec8947 */ /* 0x004fea000383ffff */
[----:B------:R-:W-:Y:S05]  /*8ec0*/  BRA `(.L_x_65) ;  /* 0xffffffa000fc7947 */ /* 0x000fea000383ffff */
.L_x_67:
[----:B-1----:R1:W2:Y:S02]  /*8ed0*/  SYNCS.PHASECHK.TRANS64.TRYWAIT P0, [R0+URZ+0x80], R4 ;  /* 0x00008004000075a7 */ /* 0x0022a400080011ff */
[----:B--2---:R-:W-:Y:S05]  /*8ee0*/  @!P0 NANOSLEEP.SYNCS 0x989680 ;  /* 0x009896800000895d */ /* 0x004fea0003900000 */
[----:B------:R-:W2:Y:S02]  /*8ef0*/  @!P0 SYNCS.PHASECHK.TRANS64 P0, [R0+URZ+0x80], R4 ;  /* 0x00008004000085a7 */ /* 0x000ea400080010ff */
[----:B--2---:R-:W-:Y:S05]  /*8f00*/  @!P0 BRA `(.L_x_67) ;  /* 0xfffffffc00f08947 */ /* 0x004fea000383ffff */
[----:B------:R-:W-:Y:S05]  /*8f10*/  BRA `(.L_x_158) ;  /* 0xffffffa800087947 */ /* 0x000fea000383ffff */
.L_x_69:
[----:B------:R-:W-:-:S07]  /*8f20*/  MOV R0, UR19 ;  /* 0x0000001300007c02 */ /* 0x000fce0008000f00 */
.L_x_159:
[----:B-1----:R1:W2:Y:S02]  /*8f30*/  SYNCS.PHASECHK.TRANS64.TRYWAIT P0, [R0+URZ+0xc0], R4 ;  /* 0x0000c004000075a7 */ /* 0x0022a400080011ff */
[----:B--2---:R-:W-:Y:S05]  /*8f40*/  @!P0 NANOSLEEP.SYNCS 0x989680 ;  /* 0x009896800000895d */ /* 0x004fea0003900000 */
[----:B------:R-:W2:Y:S02]  /*8f50*/  @!P0 SYNCS.PHASECHK.TRANS64 P0, [R0+URZ+0xc0], R4 ;  /* 0x0000c004000085a7 */ /* 0x000ea400080010ff */
[----:B--2---:R-:W-:Y:S05]  /*8f60*/  @!P0 BRA `(.L_x_159) ;  /* 0xfffffffc00f08947 */ /* 0x004fea000383ffff */
[----:B------:R-:W-:Y:S05]  /*8f70*/  BRA `(.L_x_160) ;  /* 0xffffffa800547947 */ /* 0x000fea000383ffff */
.L_x_72:
[----:B------:R-:W-:Y:S07]  /*8f80*/  MOV R0, UR26 ;  /* 0x0000001a00007c02 */ /* 0x000fee0008000f00 */
.L_x_161:
[----:B-1----:R1:W2:Y:S02]  /*8f90*/  SYNCS.PHASECHK.TRANS64.TRYWAIT P0, [R0+URZ], R4 ;  /* 0x00000004000075a7 */ /* 0x0022a400080011ff */
[----:B--2---:R-:W-:Y:S05]  /*8fa0*/  @!P0 NANOSLEEP.SYNCS 0x989680 ;  /* 0x009896800000895d */ /* 0x004fea0003900000 */
[----:B------:R-:W2:Y:S02]  /*8fb0*/  @!P0 SYNCS.PHASECHK.TRANS64 P0, [R0+URZ], R4 ;  /* 0x00000004000085a7 */ /* 0x000ea400080010ff */
[----:B--2---:R-:W-:Y:S05]  /*8fc0*/  @!P0 BRA `(.L_x_161) ;  /* 0xfffffffc00f08947 */ /* 0x004fea000383ffff */
[----:B------:R-:W-:Y:S05]  /*8fd0*/  BRA `(.L_x_71) ;  /* 0xffffffa800687947 */ /* 0x000fea000383ffff */
.L_x_76:
[----:B-1----:R-:W-:-:S07]  /*8fe0*/  MOV R0, UR6 ;  /* 0x0000000600007c02 */ /* 0x002fce0008000f00 */
.L_x_162:
[----:B-1----:R1:W2:Y:S02]  /*8ff0*/  SYNCS.PHASECHK.TRANS64.TRYWAIT P0, [R0+URZ], R2 ;  /* 0x00000002000075a7 */ /* 0x0022a400080011ff */
[----:B--2---:R-:W-:Y:S05]  /*9000*/  @!P0 NANOSLEEP.SYNCS 0x989680 ;  /* 0x009896800000895d */ /* 0x004fea0003900000 */
[----:B------:R-:W2:Y:S02]  /*9010*/  @!P0 SYNCS.PHASECHK.TRANS64 P0, [R0+URZ], R2 ;  /* 0x00000002000085a7 */ /* 0x000ea400080010ff */
[----:B--2---:R-:W-:Y:S05]  /*9020*/  @!P0 BRA `(.L_x_162) ;  /* 0xfffffffc00f08947 */ /* 0x004fea000383ffff */
[----:B------:R-:W-:Y:S05]  /*9030*/  BRA `(.L_x_163) ;  /* 0xffffffac00ac7947 */ /* 0x000fea000383ffff */
.L_x_77:
[----:B------:R-:W-:-:S07]  /*9040*/  MOV R0, UR6 ;  /* 0x0000000600007c02 */ /* 0x000fce0008000f00 */
.L_x_164:
[----:B-1----:R1:W2:Y:S02]  /*9050*/  SYNCS.PHASECHK.TRANS64.TRYWAIT P0, [R0+URZ], R3 ;  /* 0x00000003000075a7 */ /* 0x0022a400080011ff */
[----:B--2---:R-:W-:Y:S05]  /*9060*/  @!P0 NANOSLEEP.SYNCS 0x989680 ;  /* 0x009896800000895d */ /* 0x004fea0003900000 */
[----:B------:R-:W2:Y:S02]  /*9070*/  @!P0 SYNCS.PHASECHK.TRANS64 P0, [R0+URZ], R3 ;  /* 0x00000003000085a7 */ /* 0x000ea400080010ff */
[----:B--2---:R-:W-:Y:S05]  /*9080*/  @!P0 BRA `(.L_x_164) ;  /* 0xfffffffc00f08947 */ /* 0x004fea000383ffff */
[----:B------:R-:W-:Y:S05]  /*9090*/  BRA `(.L_x_165) ;  /* 0xffffffac00b87947 */ /* 0x000fea000383ffff */
.L_x_78:
[----:B------:R-:W-:-:S07]  /*90a0*/  MOV R0, UR6 ;  /* 0x0000000600007c02 */ /* 0x000fce0008000f00 */
.L_x_166:
[----:B-1----:R1:W2:Y:S02]  /*90b0*/  SYNCS.PHASECHK.TRANS64.TRYWAIT P0, [R0+URZ], R3 ;  /* 0x00000003000075a7 */ /* 0x0022a400080011ff */
[----:B--2---:R-:W-:Y:S05]  /*90c0*/  @!P0 NANOSLEEP.SYNCS 0x989680 ;  /* 0x009896800000895d */ /* 0x004fea0003900000 */
[----:B------:R-:W2:Y:S02]  /*90d0*/  @!P0 SYNCS.PHASECHK.TRANS64 P0, [R0+URZ], R3 ;  /* 0x00000003000085a7 */ /* 0x000ea400080010ff */
[----:B--2---:R-:W-:Y:S05]  /*90e0*/  @!P0 BRA `(.L_x_166) ;  /* 0xfffffffc00f08947 */ /* 0x004fea000383ffff */
[----:B------:R-:W-:Y:S05]  /*90f0*/  BRA `(.L_x_167) ;  /* 0xffffffac00c47947 */ /* 0x000fea000383ffff */
.L_x_81:
[----:B------:R-:W-:-:S07]  /*9100*/  MOV R0, UR11 ;  /* 0x0000000b00007c02 */ /* 0x000fce0008000f00 */
.L_x_168:
[----:B-1----:R1:W2:Y:S02]  /*9110*/  SYNCS.PHASECHK.TRANS64.TRYWAIT P1, [R0+URZ+0x100], R2 ;  /* 0x00010002000075a7 */ /* 0x0022a400080211ff */
[----:B--2---:R-:W-:Y:S05]  /*9120*/  @!P1 NANOSLEEP.SYNCS 0x989680 ;  /* 0x009896800000995d */ /* 0x004fea0003900000 */
[----:B------:R-:W2:Y:S02]  /*9130*/  @!P1 SYNCS.PHASECHK.TRANS64 P1, [R0+URZ+0x100], R2 ;  /* 0x00010002000095a7 */ /* 0x000ea400080210ff */
[----:B--2---:R-:W-:Y:S05]  /*9140*/  @!P1 BRA `(.L_x_168) ;  /* 0xfffffffc00f09947 */ /* 0x004fea000383ffff */
[----:B------:R-:W-:Y:S05]  /*9150*/  BRA `(.L_x_169) ;  /* 0xffffffb000107947 */ /* 0x000fea000383ffff */
.L_x_86:
[----:B----4-:R4:W1:Y:S02]  /*9160*/  SYNCS.PHASECHK.TRANS64.TRYWAIT P0, [R0+URZ+0x80], R2 ;  /* 0x00008002000075a7 */ /* 0x01086400080011ff */
[----:B-1----:R-:W-:Y:S05]  /*9170*/  @!P0 NANOSLEEP.SYNCS 0x989680 ;  /* 0x009896800000895d */ /* 0x002fea0003900000 */
[----:B------:R-:W1:Y:S02]  /*9180*/  @!P0 SYNCS.PHASECHK.TRANS64 P0, [R0+URZ+0x80], R2 ;  /* 0x00008002000085a7 */ /* 0x000e6400080010ff */
[----:B-1----:R-:W-:Y:S05]  /*9190*/  @!P0 BRA `(.L_x_86) ;  /* 0xfffffffc00f08947 */ /* 0x002fea000383ffff */
[----:B------:R-:W-:Y:S05]  /*91a0*/  BRA `(.L_x_170) ;  /* 0xffffffb400207947 */ /* 0x000fea000383ffff */
.L_x_89:
[----:B------:R-:W-:Y:S07]  /*91b0*/  MOV R0, UR6 ;  /* 0x0000000600007c02 */ /* 0x000fee0008000f00 */
.L_x_171:
[----:B-1----:R1:W4:Y:S02]  /*91c0*/  SYNCS.PHASECHK.TRANS64.TRYWAIT P0, [R0+URZ+0x78], R2 ;  /* 0x00007802000075a7 */ /* 0x00232400080011ff */
[----:B----4-:R-:W-:Y:S05]  /*91d0*/  @!P0 NANOSLEEP.SYNCS 0x989680 ;  /* 0x009896800000895d */ /* 0x010fea0003900000 */
[----:B------:R-:W4:Y:S02]  /*91e0*/  @!P0 SYNCS.PHASECHK.TRANS64 P0, [R0+URZ+0x78], R2 ;  /* 0x00007802000085a7 */ /* 0x000f2400080010ff */
[----:B----4-:R-:W-:Y:S05]  /*91f0*/  @!P0 BRA `(.L_x_171) ;  /* 0xfffffffc00f08947 */ /* 0x010fea000383ffff */
[----:B------:R-:W-:Y:S05]  /*9200*/  BRA `(.L_x_88) ;  /* 0xffffffb800007947 */ /* 0x000fea000383ffff */
.L_x_92:
[----:B------:R-:W-:Y:S07]  /*9210*/  MOV R0, UR6 ;  /* 0x0000000600007c02 */ /* 0x000fee0008000f00 */
.L_x_172:
[----:B-1----:R1:W2:Y:S02]  /*9220*/  SYNCS.PHASECHK.TRANS64.TRYWAIT P0, [R0+URZ+0x58], R14 ;  /* 0x0000580e000075a7 */ /* 0x0022a400080011ff */
[----:B--2---:R-:W-:Y:S05]  /*9230*/  @!P0 NANOSLEEP.SYNCS 0x989680 ;  /* 0x009896800000895d */ /* 0x004fea0003900000 */
[----:B------:R-:W2:Y:S02]  /*9240*/  @!P0 SYNCS.PHASECHK.TRANS64 P0, [R0+URZ+0x58], R14 ;  /* 0x0000580e000085a7 */ /* 0x000ea400080010ff */
[----:B--2---:R-:W-:Y:S05]  /*9250*/  @!P0 BRA `(.L_x_172) ;  /* 0xfffffffc00f08947 */ /* 0x004fea000383ffff */
[----:B------:R-:W-:Y:S05]  /*9260*/  BRA `(.L_x_173) ;  /* 0xffffffb800787947 */ /* 0x000fea000383ffff */
.L_x_93:
[----:B------:R-:W-:Y:S07]  /*9270*/  MOV R0, UR6 ;  /* 0x0000000600007c02 */ /* 0x000fee0008000f00 */
.L_x_174:
[----:B-1----:R1:W2:Y:S02]  /*9280*/  SYNCS.PHASECHK.TRANS64.TRYWAIT P0, [R0+URZ+0x60], R14 ;  /* 0x0000600e000075a7 */ /* 0x0022a400080011ff */
[----:B--2---:R-:W-:Y:S05]  /*9290*/  @!P0 NANOSLEEP.SYNCS 0x989680 ;  /* 0x009896800000895d */ /* 0x004fea0003900000 */
[----:B------:R-:W2:Y:S02]  /*92a0*/  @!P0 SYNCS.PHASECHK.TRANS64 P0, [R0+URZ+0x60], R14 ;  /* 0x0000600e000085a7 */ /* 0x000ea400080010ff */
[----:B--2---:R-:W-:Y:S05]  /*92b0*/  @!P0 BRA `(.L_x_174) ;  /* 0xfffffffc00f08947 */ /* 0x004fea000383ffff */
[----:B------:R-:W-:Y:S05]  /*92c0*/  BRA `(.L_x_175) ;  /* 0xffffffb800b47947 */ /* 0x000fea000383ffff */
.L_x_94:
[----:B------:R-:W-:Y:S07]  /*92d0*/  MOV R0, UR6 ;  /* 0x0000000600007c02 */ /* 0x000fee0008000f00 */
.L_x_176:
[----:B-1----:R1:W2:Y:S02]  /*92e0*/  SYNCS.PHASECHK.TRANS64.TRYWAIT P0, [R0+URZ+0x68], R14 ;  /* 0x0000680e000075a7 */ /* 0x0022a400080011ff */
[----:B--2---:R-:W-:Y:S05]  /*92f0*/  @!P0 NANOSLEEP.SYNCS 0x989680 ;  /* 0x009896800000895d */ /* 0x004fea0003900000 */
[----:B------:R-:W2:Y:S02]  /*9300*/  @!P0 SYNCS.PHASECHK.TRANS64 P0, [R0+URZ+0x68], R14 ;  /* 0x0000680e000085a7 */ /* 0x000ea400080010ff */
[----:B--2---:R-:W-:Y:S05]  /*9310*/  @!P0 BRA `(.L_x_176) ;  /* 0xfffffffc00f08947 */ /* 0x004fea000383ffff */
[----:B------:R-:W-:Y:S05]  /*9320*/  BRA `(.L_x_177) ;  /* 0xffffffbc00387947 */ /* 0x000fea000383ffff */
.L_x_96:
[----:B------:R-:W-:-:S07]  /*9330*/  MOV R0, UR6 ;  /* 0x0000000600007c02 */ /* 0x000fce0008000f00 */
.L_x_178:
[----:B-1----:R1:W2:Y:S02]  /*9340*/  SYNCS.PHASECHK.TRANS64.TRYWAIT P0, [R0+URZ+0x58], R2 ;  /* 0x00005802000075a7 */ /* 0x0022a400080011ff */
[----:B--2---:R-:W-:Y:S05]  /*9350*/  @!P0 NANOSLEEP.SYNCS 0x989680 ;  /* 0x009896800000895d */ /* 0x004fea0003900000 */
[----:B------:R-:W2:Y:S02]  /*9360*/  @!P0 SYNCS.PHASECHK.TRANS64 P0, [R0+URZ+0x58], R2 ;  /* 0x00005802000085a7 */ /* 0x000ea400080010ff */
[----:B--2---:R-:W-:Y:S05]  /*9370*/  @!P0 BRA `(.L_x_178) ;  /* 0xfffffffc00f08947 */ /* 0x004fea000383ffff */
[----:B------:R-:W-:Y:S05]  /*9380*/  BRA `(.L_x_179) ;  /* 0xffffffbc00a87947 */ /* 0x000fea000383ffff */
.L_x_97:
[----:B-1----:R-:W-:-:S07]  /*9390*/  MOV R0, UR6 ;  /* 0x0000000600007c02 */ /* 0x002fce0008000f00 */
.L_x_180:
[----:B-1----:R1:W2:Y:S02]  /*93a0*/  SYNCS.PHASECHK.TRANS64.TRYWAIT P0, [R0+URZ+0x60], R2 ;  /* 0x00006002000075a7 */ /* 0x0022a400080011ff */
[----:B--2---:R-:W-:Y:S05]  /*93b0*/  @!P0 NANOSLEEP.SYNCS 0x989680 ;  /* 0x009896800000895d */ /* 0x004fea0003900000 */
[----:B------:R-:W2:Y:S02]  /*93c0*/  @!P0 SYNCS.PHASECHK.TRANS64 P0, [R0+URZ+0x60], R2 ;  /* 0x00006002000085a7 */ /* 0x000ea400080010ff */
[----:B--2---:R-:W-:Y:S05]  /*93d0*/  @!P0 BRA `(.L_x_180) ;  /* 0xfffffffc00f08947 */ /* 0x004fea000383ffff */
[----:B------:R-:W-:Y:S05]  /*93e0*/  BRA `(.L_x_181) ;  /* 0xffffffbc00987947 */ /* 0x000fea000383ffff */
.L_x_99:
[----:B--2---:R2:W4:Y:S02]  /*93f0*/  SYNCS.PHASECHK.TRANS64.TRYWAIT P0, [R0+URZ+0x80], R2 ;  /* 0x00008002000075a7 */ /* 0x00452400080011ff */
[----:B----4-:R-:W-:Y:S05]  /*9400*/  @!P0 NANOSLEEP.SYNCS 0x989680 ;  /* 0x009896800000895d */ /* 0x010fea0003900000 */
[----:B------:R-:W4:Y:S02]  /*9410*/  @!P0 SYNCS.PHASECHK.TRANS64 P0, [R0+URZ+0x80], R2 ;  /* 0x00008002000085a7 */ /* 0x000f2400080010ff */
[----:B----4-:R-:W-:Y:S05]  /*9420*/  @!P0 BRA `(.L_x_99) ;  /* 0xfffffffc00f08947 */ /* 0x010fea000383ffff */
[----:B------:R-:W-:Y:S05]  /*9430*/  BRA `(.L_x_182) ;  /* 0xffffffc000607947 */ /* 0x000fea000383ffff */
.L_x_110:
[----:B-1----:R-:W-:Y:S04]  /*9440*/  MOV R2, UR48 ;  /* 0x0000003000027c02 */ /* 0x002fe80008000f00 */
[----:B------:R1:W3:Y:S03]  /*9450*/  SYNCS.PHASECHK.TRANS64.TRYWAIT P1, [R2+URZ+0x40], R3 ;  /* 0x00004003020075a7 */ /* 0x0002e600080211ff */
[----:B---3--:R-:W-:Y:S05]  /*9460*/  @!P1 NANOSLEEP.SYNCS 0x989680 ;  /* 0x009896800000995d */ /* 0x008fea0003900000 */
[----:B------:R-:W3:Y:S02]  /*9470*/  @!P1 SYNCS.PHASECHK.TRANS64 P1, [R2+URZ+0x40], R3 ;  /* 0x00004003020095a7 */ /* 0x000ee400080210ff */
[----:B---3--:R-:W-:Y:S05]  /*9480*/  @!P1 BRA `(.L_x_110) ;  /* 0xfffffffc00ec9947 */ /* 0x008fea000383ffff */
[----:B------:R-:W-:Y:S05]  /*9490*/  BRA `(.L_x_109) ;  /* 0xffffffcc006c7947 */ /* 0x000fea000383ffff */
.L_x_112:
[----:B-1----:R1:W4:Y:S02]  /*94a0*/  SYNCS.PHASECHK.TRANS64.TRYWAIT P0, [R112+URZ+0xa0], R0 ;  /* 0x0000a000700075a7 */ /* 0x00232400080011ff */
[----:B----4-:R-:W-:Y:S05]  /*94b0*/  @!P0 NANOSLEEP.SYNCS 0x989680 ;  /* 0x009896800000895d */ /* 0x010fea0003900000 */
[----:B------:R-:W4:Y:S02]  /*94c0*/  @!P0 SYNCS.PHASECHK.TRANS64 P0, [R112+URZ+0xa0], R0 ;  /* 0x0000a000700085a7 */ /* 0x000f2400080010ff */
[----:B----4-:R-:W-:Y:S05]  /*94d0*/  @!P0 BRA `(.L_x_112) ;  /* 0xfffffffc00f08947 */ /* 0x010fea000383ffff */
[----:B------:R-:W-:Y:S05]  /*94e0*/  BRA `(.L_x_111) ;  /* 0xffffffcc00947947 */ /* 0x000fea000383ffff */
.L_x_121:
[----:B--2---:R2:W4:Y:S02]  /*94f0*/  SYNCS.PHASECHK.TRANS64.TRYWAIT P0, [R2+URZ+0x40], R0 ;  /* 0x00004000020075a7 */ /* 0x00452400080011ff */
[----:B----4-:R-:W-:Y:S05]  /*9500*/  @!P0 NANOSLEEP.SYNCS 0x989680 ;  /* 0x009896800000895d */ /* 0x010fea0003900000 */
[----:B------:R-:W4:Y:S02]  /*9510*/  @!P0 SYNCS.PHASECHK.TRANS64 P0, [R2+URZ+0x40], R0 ;  /* 0x00004000020085a7 */ /* 0x000f2400080010ff */
[----:B----4-:R-:W-:Y:S05]  /*9520*/  @!P0 BRA `(.L_x_121) ;  /* 0xfffffffc00f08947 */ /* 0x010fea000383ffff */
[----:B------:R-:W-:Y:S05]  /*9530*/  BRA `(.L_x_120) ;  /* 0xffffffd800747947 */ /* 0x000fea000383ffff */
.L_x_130:
[----:B--2---:R2:W4:Y:S02]  /*9540*/  SYNCS.PHASECHK.TRANS64.TRYWAIT P0, [R4+URZ+0x40], R5 ;  /* 0x00004005040075a7 */ /* 0x00452400080011ff */
[----:B----4-:R-:W-:Y:S05]  /*9550*/  @!P0 NANOSLEEP.SYNCS 0x989680 ;  /* 0x009896800000895d */ /* 0x010fea0003900000 */
[----:B------:R-:W4:Y:S02]  /*9560*/  @!P0 SYNCS.PHASECHK.TRANS64 P0, [R4+URZ+0x40], R5 ;  /* 0x00004005040085a7 */ /* 0x000f2400080010ff */
[----:B----4-:R-:W-:Y:S05]  /*9570*/  @!P0 BRA `(.L_x_130) ;  /* 0xfffffffc00f08947 */ /* 0x010fea000383ffff */
[----:B------:R-:W-:Y:S05]  /*9580*/  BRA `(.L_x_129) ;  /* 0xffffffe4007c7947 */ /* 0x000fea000383ffff */
        .weak           $__internal_0_$__cuda_sm10x_tcgen05_guardrail_trap_col_being_dealloced_not_returned_by_alloc
        .type           $__internal_0_$__cuda_sm10x_tcgen05_guardrail_trap_col_being_dealloced_not_returned_by_alloc,@function
        .size           $__internal_0_$__cuda_sm10x_tcgen05_guardrail_trap_col_being_dealloced_not_returned_by_alloc,($__internal_1_$__cuda_sm10x_tcgen05_guardrail_trap_phase_invalid_during_alloc - $__internal_0_$__cuda_sm10x_tcgen05_guardrail_trap_col_being_dealloced_not_returned_by_alloc)
$__internal_0_$__cuda_sm10x_tcgen05_guardrail_trap_col_being_dealloced_not_returned_by_alloc:
[----:B------:R-:W-:Y:S05]  /*9590*/  BPT.TRAP 0x1 ;  /* 0x000000040000795c */ /* 0x000fea0000300000 */
[----:B------:R-:W-:-:S04]  /*95a0*/  HFMA2 R3, -RZ, RZ, 0, 0 ;  /* 0x00000000ff037431 */ /* 0x000fc800000001ff */
[----:B------:R-:W-:Y:S05]  /*95b0*/  RET.REL.NODEC R2 `(_ZN7cutlass13device_kernelINS_4gemm6kernel13GemmUniversalIN4cute5tupleIJiiiiEEENS1_10collective13CollectiveMmaINS1_35MainloopSm100TmaUmmaWarpSpecializedILi4ELi2ELi4ENS5_IJNS4_1CILi2EEENSA_ILi1EEESC_EEEEENS5_IJNSA_ILi256EEENSA_ILi96EEENSA_ILi128EEEEEENS_6half_tENS5_IJlSC_lEEESJ_SK_NS4_8TiledMMAINS4_8MMA_AtomIJNS4_26SM100_MMA_F16BF16_2x1SM_SSISJ_SJ_fLi256ELi96ELNS4_4UMMA5MajorE0ELSP_0ELNSO_7ScaleInE0ELSQ_0EEEEEENS4_6LayoutINS5_IJSC_SC_SC_EEENS5_IJNSA_ILi0EEESV_SV_EEEEENS5_IJNS4_10UnderscoreESY_SY_EEEEENS4_18SM100_TMA_2SM_LOADENS4_14ComposedLayoutINS4_7SwizzleILi3ELi4ELi3EEENS4_18smem_ptr_flag_bitsILi16EEENST_INS5_IJNSA_ILi8EEENSA_ILi64EEEEEENS5_IJS18_SC_EEEEEEEvNS4_8identityES11_S1C_vS1D_EENS_8epilogue10collective18CollectiveEpilogueINS1F_23Sm100TmaWarpSpecializedILi3ELi2ELi32ELb1ELb0EEEJNS5_IJSH_SG_SH_EEENS5_IJNST_ISH_SC_EENST_INSA_ILi32EEESC_EEEEESJ_SK_SJ_SK_NS1F_6fusion15FusionCallbacksIS1J_NS1P_17LinearCombinationISJ_fSJ_fLNS_15FloatRoundStyleE2EEES1K_S1O_JEEENS4_5SM1004TMEM4LOAD26SM100_TMEM_LOAD_32dp32b32xENS4_13SM90_TMA_LOADENS12_INS13_ILi2ELi4ELi3EEES16_NST_INS5_IJS17_S1M_EEENS5_IJS1M_SC_EEEEEEENS4_39AutoVectorizingCopyWithAssumedAlignmentILi128EEENS4_14SM90_TMA_STOREES24_S26_S26_EEEvvEEEEvNT_6ParamsE) ;  /* 0xffffff6802907950 */ /* 0x000fea0003c3ffff */
        .weak           $__internal_1_$__cuda_sm10x_tcgen05_guardrail_trap_phase_invalid_during_alloc
        .type           $__internal_1_$__cuda_sm10x_tcgen05_guardrail_trap_phase_invalid_during_alloc,@function
        .size           $__internal_1_$__cuda_sm10x_tcgen05_guardrail_trap_phase_invalid_during_alloc,($__internal_2_$__cuda_sm10x_tcgen05_guardrail_trap_unallocated_columns_being_dealloced - $__internal_1_$__cuda_sm10x_tcgen05_guardrail_trap_phase_invalid_during_alloc)
$__internal_1_$__cuda_sm10x_tcgen05_guardrail_trap_phase_invalid_during_alloc:
[----:B------:R-:W-:Y:S05]  /*95c0*/  BPT.TRAP 0x1 ;  /* 0x000000040000795c */ /* 0x000fea0000300000 */
[----:B------:R-:W-:-:S04]  /*95d0*/  MOV R3, 0x0 ;  /* 0x0000000000037802 */ /* 0x000fc80000000f00 */
[----:B------:R-:W-:Y:S05]  /*95e0*/  RET.REL.NODEC R2 `(_ZN7cutlass13device_kernelINS_4gemm6kernel13GemmUniversalIN4cute5tupleIJiiiiEEENS1_10collective13CollectiveMmaINS1_35MainloopSm100TmaUmmaWarpSpecializedILi4ELi2ELi4ENS5_IJNS4_1CILi2EEENSA_ILi1EEESC_EEEEENS5_IJNSA_ILi256EEENSA_ILi96EEENSA_ILi128EEEEEENS_6half_tENS5_IJlSC_lEEESJ_SK_NS4_8TiledMMAINS4_8MMA_AtomIJNS4_26SM100_MMA_F16BF16_2x1SM_SSISJ_SJ_fLi256ELi96ELNS4_4UMMA5MajorE0ELSP_0ELNSO_7ScaleInE0ELSQ_0EEEEEENS4_6LayoutINS5_IJSC_SC_SC_EEENS5_IJNSA_ILi0EEESV_SV_EEEEENS5_IJNS4_10UnderscoreESY_SY_EEEEENS4_18SM100_TMA_2SM_LOADENS4_14ComposedLayoutINS4_7SwizzleILi3ELi4ELi3EEENS4_18smem_ptr_flag_bitsILi16EEENST_INS5_IJNSA_ILi8EEENSA_ILi64EEEEEENS5_IJS18_SC_EEEEEEEvNS4_8identityES11_S1C_vS1D_EENS_8epilogue10collective18CollectiveEpilogueINS1F_23Sm100TmaWarpSpecializedILi3ELi2ELi32ELb1ELb0EEEJNS5_IJSH_SG_SH_EEENS5_IJNST_ISH_SC_EENST_INSA_ILi32EEESC_EEEEESJ_SK_SJ_SK_NS1F_6fusion15FusionCallbacksIS1J_NS1P_17LinearCombinationISJ_fSJ_fLNS_15FloatRoundStyleE2EEES1K_S1O_JEEENS4_5SM1004TMEM4LOAD26SM100_TMEM_LOAD_32dp32b32xENS4_13SM90_TMA_LOADENS12_INS13_ILi2ELi4ELi3EEES16_NST_INS5_IJS17_S1M_EEENS5_IJS1M_SC_EEEEEEENS4_39AutoVectorizingCopyWithAssumedAlignmentILi128EEENS4_14SM90_TMA_STOREES24_S26_S26_EEEvvEEEEvNT_6ParamsE) ;  /* 0xffffff6802847950 */ /* 0x000fea0003c3ffff */
        .weak           $__internal_2_$__cuda_sm10x_tcgen05_guardrail_trap_unallocated_columns_being_dealloced
        .type           $__internal_2_$__cuda_sm10x_tcgen05_guardrail_trap_unallocated_columns_being_dealloced,@function
        .size           $__internal_2_$__cuda_sm10x_tcgen05_guardrail_trap_unallocated_columns_being_dealloced,(.L_x_184 - $__internal_2_$__cuda_sm10x_tcgen05_guardrail_trap_unallocated_columns_being_dealloced)
$__internal_2_$__cuda_sm10x_tcgen05_guardrail_trap_unallocated_columns_being_dealloced:
[----:B------:R-:W-:Y:S05]  /*95f0*/  BPT.TRAP 0x1 ;  /* 0x000000040000795c */ /* 0x000fea0000300000 */
[----:B------:R-:W-:-:S04]  /*9600*/  HFMA2 R3, -RZ, RZ, 0, 0 ;  /* 0x00000000ff037431 */ /* 0x000fc800000001ff */
[----:B------:R-:W-:Y:S05]  /*9610*/  RET.REL.NODEC R2 `(_ZN7cutlass13device_kernelINS_4gemm6kernel13GemmUniversalIN4cute5tupleIJiiiiEEENS1_10collective13CollectiveMmaINS1_35MainloopSm100TmaUmmaWarpSpecializedILi4ELi2ELi4ENS5_IJNS4_1CILi2EEENSA_ILi1EEESC_EEEEENS5_IJNSA_ILi256EEENSA_ILi96EEENSA_ILi128EEEEEENS_6half_tENS5_IJlSC_lEEESJ_SK_NS4_8TiledMMAINS4_8MMA_AtomIJNS4_26SM100_MMA_F16BF16_2x1SM_SSISJ_SJ_fLi256ELi96ELNS4_4UMMA5MajorE0ELSP_0ELNSO_7ScaleInE0ELSQ_0EEEEEENS4_6LayoutINS5_IJSC_SC_SC_EEENS5_IJNSA_ILi0EEESV_SV_EEEEENS5_IJNS4_10UnderscoreESY_SY_EEEEENS4_18SM100_TMA_2SM_LOADENS4_14ComposedLayoutINS4_7SwizzleILi3ELi4ELi3EEENS4_18smem_ptr_flag_bitsILi16EEENST_INS5_IJNSA_ILi8EEENSA_ILi64EEEEEENS5_IJS18_SC_EEEEEEEvNS4_8identityES11_S1C_vS1D_EENS_8epilogue10collective18CollectiveEpilogueINS1F_23Sm100TmaWarpSpecializedILi3ELi2ELi32ELb1ELb0EEEJNS5_IJSH_SG_SH_EEENS5_IJNST_ISH_SC_EENST_INSA_ILi32EEESC_EEEEESJ_SK_SJ_SK_NS1F_6fusion15FusionCallbacksIS1J_NS1P_17LinearCombinationISJ_fSJ_fLNS_15FloatRoundStyleE2EEES1K_S1O_JEEENS4_5SM1004TMEM4LOAD26SM100_TMEM_LOAD_32dp32b32xENS4_13SM90_TMA_LOADENS12_INS13_ILi2ELi4ELi3EEES16_NST_INS5_IJS17_S1M_EEENS5_IJS1M_SC_EEEEEEENS4_39AutoVectorizingCopyWithAssumedAlignmentILi128EEENS4_14SM90_TMA_STOREES24_S26_S26_EEEvvEEEEvNT_6ParamsE) ;  /* 0xffffff6802787950 */ /* 0x000fea0003c3ffff */
.L_x_183:
[----:B------:R-:W-:-:S00]  /*9620*/  BRA `(.L_x_183) ;  /* 0xfffffffc00fc7947 */ /* 0x000fc0000383ffff */
[----:B------:R-:W-:-:S00]  /*9630*/  NOP ;  /* 0x0000000000007918 */ /* 0x000fc00000000000 */
        /* <DEDUP_REMOVED lines=12> */
.L_x_184:


//--------------------- .nv.global.init           --------------------------
	.section	.nv.global.init,"aw",@progbits
.nv.global.init:
	.type		$str$27,@object
	.size		$str$27,($str$28 - $str$27)
$str$27:
        /*0000*/ 	.byte	0x28, 0x61, 0x64, 0x64, 0x72, 0x65, 0x73, 0x73, 0x20, 0x26, 0x20, 0x6d, 0x61, 0x73, 0x6b, 0x29
        /*0010*/ 	.byte	0x20, 0x3d, 0x3d, 0x20, 0x30, 0x00
	.type		$str$28,@object
	.size		$str$28,($str$26 - $str$28)
$str$28:
        /*0016*/ 	.byte	0x2f, 0x74, 0x6d, 0x70, 0x2f, 0x63, 0x75, 0x74, 0x6c, 0x61, 0x73, 0x73, 0x5f, 0x73, 0x77, 0x65
        /*0026*/ 	.byte	0x65, 0x70, 0x5f, 0x73, 0x72, 0x63, 0x2f, 0x69, 0x6e, 0x63, 0x6c, 0x75, 0x64, 0x65, 0x2f, 0x63
        /*0036*/ 	.byte	0x75, 0x74, 0x65, 0x2f, 0x70, 0x6f, 0x69, 0x6e, 0x74, 0x65, 0x72, 0x5f, 0x66, 0x6c, 0x61, 0x67
        /*0046*/ 	.byte	0x67, 0x65, 0x64, 0x2e, 0x68, 0x70, 0x70, 0x00
	.type		$str$26,@object
	.size		$str$26,($str$25 - $str$26)
$str$26:
        /*004e*/ 	.byte	0x2f, 0x74, 0x6d, 0x70, 0x2f, 0x63, 0x75, 0x74, 0x6c, 0x61, 0x73, 0x73, 0x5f, 0x73, 0x77, 0x65
        /*005e*/ 	.byte	0x65, 0x70, 0x5f, 0x73, 0x72, 0x63, 0x2f, 0x69, 0x6e, 0x63, 0x6c, 0x75, 0x64, 0x65, 0x2f, 0x63
        /*006e*/ 	.byte	0x75, 0x74, 0x65, 0x2f, 0x61, 0x74, 0x6f, 0x6d, 0x2f, 0x63, 0x6f, 0x70, 0x79, 0x5f, 0x74, 0x72
        /*007e*/ 	.byte	0x61, 0x69, 0x74, 0x73, 0x5f, 0x73, 0x6d, 0x31, 0x30, 0x30, 0x2e, 0x68, 0x70, 0x70, 0x00
	.type		$str$25,@object
	.size		$str$25,(__unnamed_1 - $str$25)
$str$25:
        /*008d*/ 	.byte	0x28, 0x28, 0x75, 0x69, 0x6e, 0x74, 0x33, 0x32, 0x5f, 0x74, 0x28, 0x74, 0x68, 0x72, 0x65, 0x61
        /*009d*/ 	.byte	0x64, 0x49, 0x64, 0x78, 0x2e, 0x78, 0x29, 0x20, 0x2f, 0x20, 0x33, 0x32, 0x29, 0x20, 0x25, 0x20
        /*00ad*/ 	.byte	0x34, 0x29, 0x20, 0x3d, 0x3d, 0x20, 0x28, 0x28, 0x28, 0x74, 0x6d, 0x65, 0x6d, 0x5f, 0x61, 0x64
        /*00bd*/ 	.byte	0x64, 0x72, 0x20, 0x3e, 0x3e, 0x20, 0x31, 0x36, 0x29, 0x20, 0x2f, 0x20, 0x33, 0x32, 0x29, 0x20
        /*00cd*/ 	.byte	0x25, 0x20, 0x34, 0x29, 0x00
	.type		__unnamed_1,@object
	.size		__unnamed_1,(__unnamed_2 - __unnamed_1)
__unnamed_1:
        /*00d2*/ 	.byte	0x61, 0x75, 0x74, 0x6f, 0x20, 0x63, 0x75, 0x74, 0x65, 0x3a, 0x3a, 0x61, 0x73, 0x5f, 0x70, 0x6f
        /* <DEDUP_REMOVED lines=24> */
        /*0262*/ 	.byte	0x3e, 0x3e, 0x3e, 0x3e, 0x5d, 0x00
	.type		__unnamed_2,@object
	.size		__unnamed_2,(.L_2 - __unnamed_2)
__unnamed_2:
        /* <DEDUP_REMOVED lines=42> */
        /*0508*/ 	.byte	0x3e, 0x3e, 0x5d, 0x00
.L_2:


//--------------------- .nv.shared._ZN7cutlass13device_kernelINS_4gemm6kernel13GemmUniversalIN4cute5tupleIJiiiiEEENS1_10collective13CollectiveMmaINS1_35MainloopSm100TmaUmmaWarpSpecializedILi4ELi2ELi4ENS5_IJNS4_1CILi2EEENSA_ILi1EEESC_EEEEENS5_IJNSA_ILi256EEENSA_ILi96EEENSA_ILi128EEEEEENS_6half_tENS5_IJlSC_lEEESJ_SK_NS4_8TiledMMAINS4_8MMA_AtomIJNS4_26SM100_MMA_F16BF16_2x1SM_SSISJ_SJ_fLi256ELi96ELNS4_4UMMA5MajorE0ELSP_0ELNSO_7ScaleInE0ELSQ_0EEEEEENS4_6LayoutINS5_IJSC_SC_SC_EEENS5_IJNSA_ILi0EEESV_SV_EEEEENS5_IJNS4_10UnderscoreESY_SY_EEEEENS4_18SM100_TMA_2SM_LOADENS4_14ComposedLayoutINS4_7SwizzleILi3ELi4ELi3EEENS4_18smem_ptr_flag_bitsILi16EEENST_INS5_IJNSA_ILi8EEENSA_ILi64EEEEEENS5_IJS18_SC_EEEEEEEvNS4_8identityES11_S1C_vS1D_EENS_8epilogue10collective18CollectiveEpilogueINS1F_23Sm100TmaWarpSpecializedILi3ELi2ELi32ELb1ELb0EEEJNS5_IJSH_SG_SH_EEENS5_IJNST_ISH_SC_EENST_INSA_ILi32EEESC_EEEEESJ_SK_SJ_SK_NS1F_6fusion15FusionCallbacksIS1J_NS1P_17LinearCombinationISJ_fSJ_fLNS_15FloatRoundStyleE2EEES1K_S1O_JEEENS4_5SM1004TMEM4LOAD26SM100_TMEM_LOAD_32dp32b32xENS4_13SM90_TMA_LOADENS12_INS13_ILi2ELi4ELi3EEES16_NST_INS5_IJS17_S1M_EEENS5_IJS1M_SC_EEEEEEENS4_39AutoVectorizingCopyWithAssumedAlignmentILi128EEENS4_14SM90_TMA_STOREES24_S26_S26_EEEvvEEEEvNT_6ParamsE --------------------------
	.section	.nv.shared._ZN7cutlass13device_kernelINS_4gemm6kernel13GemmUniversalIN4cute5tupleIJiiiiEEENS1_10collective13CollectiveMmaINS1_35MainloopSm100TmaUmmaWarpSpecializedILi4ELi2ELi4ENS5_IJNS4_1CILi2EEENSA_ILi1EEESC_EEEEENS5_IJNSA_ILi256EEENSA_ILi96EEENSA_ILi128EEEEEENS_6half_tENS5_IJlSC_lEEESJ_SK_NS4_8TiledMMAINS4_8MMA_AtomIJNS4_26SM100_MMA_F16BF16_2x1SM_SSISJ_SJ_fLi256ELi96ELNS4_4UMMA5MajorE0ELSP_0ELNSO_7ScaleInE0ELSQ_0EEEEEENS4_6LayoutINS5_IJSC_SC_SC_EEENS5_IJNSA_ILi0EEESV_SV_EEEEENS5_IJNS4_10UnderscoreESY_SY_EEEEENS4_18SM100_TMA_2SM_LOADENS4_14ComposedLayoutINS4_7SwizzleILi3ELi4ELi3EEENS4_18smem_ptr_flag_bitsILi16EEENST_INS5_IJNSA_ILi8EEENSA_ILi64EEEEEENS5_IJS18_SC_EEEEEEEvNS4_8identityES11_S1C_vS1D_EENS_8epilogue10collective18CollectiveEpilogueINS1F_23Sm100TmaWarpSpecializedILi3ELi2ELi32ELb1ELb0EEEJNS5_IJSH_SG_SH_EEENS5_IJNST_ISH_SC_EENST_INSA_ILi32EEESC_EEEEESJ_SK_SJ_SK_NS1F_6fusion15FusionCallbacksIS1J_NS1P_17LinearCombinationISJ_fSJ_fLNS_15FloatRoundStyleE2EEES1K_S1O_JEEENS4_5SM1004TMEM4LOAD26SM100_TMEM_LOAD_32dp32b32xENS4_13SM90_TMA_LOADENS12_INS13_ILi2ELi4ELi3EEES16_NST_INS5_IJS17_S1M_EEENS5_IJS1M_SC_EEEEEEENS4_39AutoVectorizingCopyWithAssumedAlignmentILi128EEENS4_14SM90_TMA_STOREES24_S26_S26_EEEvvEEEEvNT_6ParamsE,"aw",@nobits
	.sectionflags	@""
	.align	16
	.zero		1024


//--------------------- .nv.shared.reserved.0     --------------------------
	.section	.nv.shared.reserved.0,"aw",@nobits
	.weak		__nv_reservedSMEM_offset_0_alias
	.size		__nv_reservedSMEM_offset_0_alias, 0, 64
	.other		__nv_reservedSMEM_offset_0_alias,@"STO_CUDA_RESERVED_SHARED STV_DEFAULT"
__nv_reservedSMEM_offset_0_alias:
	.zero		0
.nv.shared.reserved.0:
	.zero		64
	.weak		__nv_reservedSMEM_tcgen05_partition
	.type		__nv_reservedSMEM_tcgen05_partition,@object
	.size		__nv_reservedSMEM_tcgen05_partition,(.L_0 - __nv_reservedSMEM_tcgen05_partition)
__nv_reservedSMEM_tcgen05_partition:
	.zero		32
.L_0:


//--------------------- .nv.global                --------------------------
	.section	.nv.global,"aw",@nobits
.nv.global:
	.type		_ZN39_INTERNAL_57b754e5_4_k_cu_2ed4afca_30454cute1_E,@object
	.size		_ZN39_INTERNAL_57b754e5_4_k_cu_2ed4afca_30454cute1_E,(_ZN39_INTERNAL_57b754e5_4_k_cu_2ed4afca_30454cuda3std3__45__cpo6cbeginE - _ZN39_INTERNAL_57b754e5_4_k_cu_2ed4afca_30454cute1_E)
_ZN39_INTERNAL_57b754e5_4_k_cu_2ed4afca_30454cute1_E:
	.zero		1
	.type		_ZN39_INTERNAL_57b754e5_4_k_cu_2ed4afca_30454cuda3std3__45__cpo6cbeginE,@object
	.size		_ZN39_INTERNAL_57b754e5_4_k_cu_2ed4afca_30454cuda3std3__45__cpo6cbeginE,(_ZN39_INTERNAL_57b754e5_4_k_cu_2ed4afca_30454cuda3std3__48in_placeE - _ZN39_INTERNAL_57b754e5_4_k_cu_2ed4afca_30454cuda3std3__45__cpo6cbeginE)
_ZN39_INTERNAL_57b754e5_4_k_cu_2ed4afca_30454cuda3std3__45__cpo6cbeginE:
	.zero		1
	.type		_ZN39_INTERNAL_57b754e5_4_k_cu_2ed4afca_30454cuda3std3__48in_placeE,@object
	.size		_ZN39_INTERNAL_57b754e5_4_k_cu_2ed4afca_30454cuda3std3__48in_placeE,(_ZN39_INTERNAL_57b754e5_4_k_cu_2ed4afca_30454cuda3std6ranges3__45__cpo9iter_moveE - _ZN39_INTERNAL_57b754e5_4_k_cu_2ed4afca_30454cuda3std3__48in_placeE)
_ZN39_INTERNAL_57b754e5_4_k_cu_2ed4afca_30454cuda3std3__48in_placeE:
	.zero		1
	.type		_ZN39_INTERNAL_57b754e5_4_k_cu_2ed4afca_30454cuda3std6ranges3__45__cpo9iter_moveE,@object
	.size		_ZN39_INTERNAL_57b754e5_4_k_cu_2ed4afca_30454cuda3std6ranges3__45__cpo9iter_moveE,(_ZN39_INTERNAL_57b754e5_4_k_cu_2ed4afca_30454cuda3std3__45__cpo5beginE - _ZN39_INTERNAL_57b754e5_4_k_cu_2ed4afca_30454cuda3std6ranges3__45__cpo9iter_moveE)
_ZN39_INTERNAL_57b754e5_4_k_cu_2ed4afca_30454cuda3std6ranges3__45__cpo9iter_moveE:
	.zero		1
	.type		_ZN39_INTERNAL_57b754e5_4_k_cu_2ed4afca_30454cuda3std3__45__cpo5beginE,@object
	.size		_ZN39_INTERNAL_57b754e5_4_k_cu_2ed4afca_30454cuda3std3__45__cpo5beginE,(_ZN39_INTERNAL_57b754e5_4_k_cu_2ed4afca_30454cuda3std3__441_GLOBAL__N__57b754e5_4_k_cu_2ed4afca_30456ignoreE - _ZN39_INTERNAL_57b754e5_4_k_cu_2ed4afca_30454cuda3std3__45__cpo5beginE)
_ZN39_INTERNAL_57b754e5_4_k_cu_2ed4afca_30454cuda3std3__45__cpo5beginE:
	.zero		1
	.type		_ZN39_INTERNAL_57b754e5_4_k_cu_2ed4afca_30454cuda3std3__441_GLOBAL__N__57b754e5_4_k_cu_2ed4afca_30456ignoreE,@object
	.size		_ZN39_INTERNAL_57b754e5_4_k_cu_2ed4afca_30454cuda3std3__441_GLOBAL__N__57b754e5_4_k_cu_2ed4afca_30456ignoreE,(_ZN39_INTERNAL_57b754e5_4_k_cu_2ed4afca_30454cute7productE - _ZN39_INTERNAL_57b754e5_4_k_cu_2ed4afca_30454cuda3std3__441_GLOBAL__N__57b754e5_4_k_cu_2ed4afca_30456ignoreE)
_ZN39_INTERNAL_57b754e5_4_k_cu_2ed4afca_30454cuda3std3__441_GLOBAL__N__57b754e5_4_k_cu_2ed4afca_30456ignoreE:
	.zero		1
	.type		_ZN39_INTERNAL_57b754e5_4_k_cu_2ed4afca_30454cute7productE,@object
	.size		_ZN39_INTERNAL_57b754e5_4_k_cu_2ed4afca_30454cute7productE,(_ZN39_INTERNAL_57b754e5_4_k_cu_2ed4afca_30454cuda3std3__45__cpo3endE - _ZN39_INTERNAL_57b754e5_4_k_cu_2ed4afca_30454cute7productE)
_ZN39_INTERNAL_57b754e5_4_k_cu_2ed4afca_30454cute7productE:
	.zero		1
	.type		_ZN39_INTERNAL_57b754e5_4_k_cu_2ed4afca_30454cuda3std3__45__cpo3endE,@object
	.size		_ZN39_INTERNAL_57b754e5_4_k_cu_2ed4afca_30454cuda3std3__45__cpo3endE,(_ZN39_INTERNAL_57b754e5_4_k_cu_2ed4afca_30454cuda3std3__419piecewise_constructE - _ZN39_INTERNAL_57b754e5_4_k_cu_2ed4afca_30454cuda3std3__45__cpo3endE)
_ZN39_INTERNAL_57b754e5_4_k_cu_2ed4afca_30454cuda3std3__45__cpo3endE:
	.zero		1
	.type		_ZN39_INTERNAL_57b754e5_4_k_cu_2ed4afca_30454cuda3std3__419piecewise_constructE,@object
	.size		_ZN39_INTERNAL_57b754e5_4_k_cu_2ed4afca_30454cuda3std3__419piecewise_constructE,(_ZN39_INTERNAL_57b754e5_4_k_cu_2ed4afca_30454cuda3std3__45__cpo4cendE - _ZN39_INTERNAL_57b754e5_4_k_cu_2ed4afca_30454cuda3std3__419piecewise_constructE)
_ZN39_INTERNAL_57b754e5_4_k_cu_2ed4afca_30454cuda3std3__419piecewise_constructE:
	.zero		1
	.type		_ZN39_INTERNAL_57b754e5_4_k_cu_2ed4afca_30454cuda3std3__45__cpo4cendE,@object
	.size		_ZN39_INTERNAL_57b754e5_4_k_cu_2ed4afca_30454cuda3std3__45__cpo4cendE,(_ZN39_INTERNAL_57b754e5_4_k_cu_2ed4afca_30454cuda3std6ranges3__45__cpo4swapE - _ZN39_INTERNAL_57b754e5_4_k_cu_2ed4afca_30454cuda3std3__45__cpo4cendE)
_ZN39_INTERNAL_57b754e5_4_k_cu_2ed4afca_30454cuda3std3__45__cpo4cendE:
	.zero		1
	.type		_ZN39_INTERNAL_57b754e5_4_k_cu_2ed4afca_30454cuda3std6ranges3__45__cpo4swapE,@object
	.size		_ZN39_INTERNAL_57b754e5_4_k_cu_2ed4afca_30454cuda3std6ranges3__45__cpo4swapE,(.L_10 - _ZN39_INTERNAL_57b754e5_4_k_cu_2ed4afca_30454cuda3std6ranges3__45__cpo4swapE)
_ZN39_INTERNAL_57b754e5_4_k_cu_2ed4afca_30454cuda3std6ranges3__45__cpo4swapE:
	.zero		1
.L_10:


//--------------------- .nv.constant0._ZN7cutlass13device_kernelINS_4gemm6kernel13GemmUniversalIN4cute5tupleIJiiiiEEENS1_10collective13CollectiveMmaINS1_35MainloopSm100TmaUmmaWarpSpecializedILi4ELi2ELi4ENS5_IJNS4_1CILi2EEENSA_ILi1EEESC_EEEEENS5_IJNSA_ILi256EEENSA_ILi96EEENSA_ILi128EEEEEENS_6half_tENS5_IJlSC_lEEESJ_SK_NS4_8TiledMMAINS4_8MMA_AtomIJNS4_26SM100_MMA_F16BF16_2x1SM_SSISJ_SJ_fLi256ELi96ELNS4_4UMMA5MajorE0ELSP_0ELNSO_7ScaleInE0ELSQ_0EEEEEENS4_6LayoutINS5_IJSC_SC_SC_EEENS5_IJNSA_ILi0EEESV_SV_EEEEENS5_IJNS4_10UnderscoreESY_SY_EEEEENS4_18SM100_TMA_2SM_LOADENS4_14ComposedLayoutINS4_7SwizzleILi3ELi4ELi3EEENS4_18smem_ptr_flag_bitsILi16EEENST_INS5_IJNSA_ILi8EEENSA_ILi64EEEEEENS5_IJS18_SC_EEEEEEEvNS4_8identityES11_S1C_vS1D_EENS_8epilogue10collective18CollectiveEpilogueINS1F_23Sm100TmaWarpSpecializedILi3ELi2ELi32ELb1ELb0EEEJNS5_IJSH_SG_SH_EEENS5_IJNST_ISH_SC_EENST_INSA_ILi32EEESC_EEEEESJ_SK_SJ_SK_NS1F_6fusion15FusionCallbacksIS1J_NS1P_17LinearCombinationISJ_fSJ_fLNS_15FloatRoundStyleE2EEES1K_S1O_JEEENS4_5SM1004TMEM4LOAD26SM100_TMEM_LOAD_32dp32b32xENS4_13SM90_TMA_LOADENS12_INS13_ILi2ELi4ELi3EEES16_NST_INS5_IJS17_S1M_EEENS5_IJS1M_SC_EEEEEEENS4_39AutoVectorizingCopyWithAssumedAlignmentILi128EEENS4_14SM90_TMA_STOREES24_S26_S26_EEEvvEEEEvNT_6ParamsE --------------------------
	.section	.nv.constant0._ZN7cutlass13device_kernelINS_4gemm6kernel13GemmUniversalIN4cute5tupleIJiiiiEEENS1_10collective13CollectiveMmaINS1_35MainloopSm100TmaUmmaWarpSpecializedILi4ELi2ELi4ENS5_IJNS4_1CILi2EEENSA_ILi1EEESC_EEEEENS5_IJNSA_ILi256EEENSA_ILi96EEENSA_ILi128EEEEEENS_6half_tENS5_IJlSC_lEEESJ_SK_NS4_8TiledMMAINS4_8MMA_AtomIJNS4_26SM100_MMA_F16BF16_2x1SM_SSISJ_SJ_fLi256ELi96ELNS4_4UMMA5MajorE0ELSP_0ELNSO_7ScaleInE0ELSQ_0EEEEEENS4_6LayoutINS5_IJSC_SC_SC_EEENS5_IJNSA_ILi0EEESV_SV_EEEEENS5_IJNS4_10UnderscoreESY_SY_EEEEENS4_18SM100_TMA_2SM_LOADENS4_14ComposedLayoutINS4_7SwizzleILi3ELi4ELi3EEENS4_18smem_ptr_flag_bitsILi16EEENST_INS5_IJNSA_ILi8EEENSA_ILi64EEEEEENS5_IJS18_SC_EEEEEEEvNS4_8identityES11_S1C_vS1D_EENS_8epilogue10collective18CollectiveEpilogueINS1F_23Sm100TmaWarpSpecializedILi3ELi2ELi32ELb1ELb0EEEJNS5_IJSH_SG_SH_EEENS5_IJNST_ISH_SC_EENST_INSA_ILi32EEESC_EEEEESJ_SK_SJ_SK_NS1F_6fusion15FusionCallbacksIS1J_NS1P_17LinearCombinationISJ_fSJ_fLNS_15FloatRoundStyleE2EEES1K_S1O_JEEENS4_5SM1004TMEM4LOAD26SM100_TMEM_LOAD_32dp32b32xENS4_13SM90_TMA_LOADENS12_INS13_ILi2ELi4ELi3EEES16_NST_INS5_IJS17_S1M_EEENS5_IJS1M_SC_EEEEEEENS4_39AutoVectorizingCopyWithAssumedAlignmentILi128EEENS4_14SM90_TMA_STOREES24_S26_S26_EEEvvEEEEvNT_6ParamsE,"a",@progbits
	.sectionflags	@""
	.align	4
.nv.constant0._ZN7cutlass13device_kernelINS_4gemm6kernel13GemmUniversalIN4cute5tupleIJiiiiEEENS1_10collective13CollectiveMmaINS1_35MainloopSm100TmaUmmaWarpSpecializedILi4ELi2ELi4ENS5_IJNS4_1CILi2EEENSA_ILi1EEESC_EEEEENS5_IJNSA_ILi256EEENSA_ILi96EEENSA_ILi128EEEEEENS_6half_tENS5_IJlSC_lEEESJ_SK_NS4_8TiledMMAINS4_8MMA_AtomIJNS4_26SM100_MMA_F16BF16_2x1SM_SSISJ_SJ_fLi256ELi96ELNS4_4UMMA5MajorE0ELSP_0ELNSO_7ScaleInE0ELSQ_0EEEEEENS4_6LayoutINS5_IJSC_SC_SC_EEENS5_IJNSA_ILi0EEESV_SV_EEEEENS5_IJNS4_10UnderscoreESY_SY_EEEEENS4_18SM100_TMA_2SM_LOADENS4_14ComposedLayoutINS4_7SwizzleILi3ELi4ELi3EEENS4_18smem_ptr_flag_bitsILi16EEENST_INS5_IJNSA_ILi8EEENSA_ILi64EEEEEENS5_IJS18_SC_EEEEEEEvNS4_8identityES11_S1C_vS1D_EENS_8epilogue10collective18CollectiveEpilogueINS1F_23Sm100TmaWarpSpecializedILi3ELi2ELi32ELb1ELb0EEEJNS5_IJSH_SG_SH_EEENS5_IJNST_ISH_SC_EENST_INSA_ILi32EEESC_EEEEESJ_SK_SJ_SK_NS1F_6fusion15FusionCallbacksIS1J_NS1P_17LinearCombinationISJ_fSJ_fLNS_15FloatRoundStyleE2EEES1K_S1O_JEEENS4_5SM1004TMEM4LOAD26SM100_TMEM_LOAD_32dp32b32xENS4_13SM90_TMA_LOADENS12_INS13_ILi2ELi4ELi3EEES16_NST_INS5_IJS17_S1M_EEENS5_IJS1M_SC_EEEEEEENS4_39AutoVectorizingCopyWithAssumedAlignmentILi128EEENS4_14SM90_TMA_STOREES24_S26_S26_EEEvvEEEEvNT_6ParamsE:
	.zero		2944


//--------------------- SYMBOLS --------------------------

	.type		.nv.reservedSmem.offset0,@object
	.size		.nv.reservedSmem.offset0,0x4
	.type		.nv.reservedSmem.cap,@object
	.size		.nv.reservedSmem.cap,0x4
	.type		__assertfail,@function
